//
// Generated by NVIDIA NVVM Compiler
//
// Compiler Build ID: CL-36424714
// Cuda compilation tools, release 13.0, V13.0.88
// Based on NVVM 20.0.0
//

.version 9.0
.target sm_100
.address_size 64

.extern .func  (.param .b32 func_retval0) vprintf
(
	.param .b64 vprintf_param_0,
	.param .b64 vprintf_param_1
)
;
.const .align 8 .u64 constData;
.const .align 4 .b8 map_info[4096];
.global .align 1 .b8 $str[45] = {107, 101, 114, 110, 101, 108, 32, 102, 117, 110, 99, 116, 105, 111, 110, 32, 101, 110, 116, 101, 114, 101, 100, 44, 32, 109, 101, 109, 61, 37, 108, 120, 44, 32, 109, 101, 109, 115, 122, 61, 37, 108, 100, 10};
.global .align 1 .b8 $str$1[32] = {115, 101, 116, 117, 112, 32, 102, 117, 110, 99, 116, 105, 111, 110, 44, 32, 99, 111, 110, 115, 116, 32, 100, 97, 116, 97, 61, 37, 108, 120, 10};
.global .align 1 .b8 $str$2[11] = {99, 97, 108, 108, 32, 100, 111, 110, 101, 10};
.global .align 1 .b8 $str$3[23] = {103, 111, 116, 32, 114, 101, 115, 112, 111, 110, 115, 101, 32, 37, 100, 32, 97, 116, 32, 37, 100, 10};

.func  (.param .b64 func_retval0) _bpf_helper_ext_0001(
	.param .b64 _bpf_helper_ext_0001_param_0
)
{
	.reg .pred 	%p<11>;
	.reg .b16 	%rs<30>;
	.reg .b32 	%r<27>;
	.reg .b64 	%rd<38>;

	ld.param.u64 	%rd15, [_bpf_helper_ext_0001_param_0];
	ld.const.u64 	%rd1, [constData];
	ld.const.u32 	%r1, [map_info+20];
	setp.lt.s32 	%p1, %r1, 1;
	@%p1 bra 	$L__BB0_13;
	and.b32  	%r2, %r1, 15;
	setp.lt.u32 	%p2, %r1, 16;
	mov.b32 	%r24, 0;
	@%p2 bra 	$L__BB0_4;
	and.b32  	%r24, %r1, 2147483632;
	neg.s32 	%r22, %r24;
	add.s64 	%rd35, %rd15, 7;
	add.s64 	%rd34, %rd1, 39;
$L__BB0_3:
	.pragma "nounroll";
	ld.u8 	%rs1, [%rd35+-7];
	st.u8 	[%rd34+-15], %rs1;
	ld.u8 	%rs2, [%rd35+-6];
	st.u8 	[%rd34+-14], %rs2;
	ld.u8 	%rs3, [%rd35+-5];
	st.u8 	[%rd34+-13], %rs3;
	ld.u8 	%rs4, [%rd35+-4];
	st.u8 	[%rd34+-12], %rs4;
	ld.u8 	%rs5, [%rd35+-3];
	st.u8 	[%rd34+-11], %rs5;
	ld.u8 	%rs6, [%rd35+-2];
	st.u8 	[%rd34+-10], %rs6;
	ld.u8 	%rs7, [%rd35+-1];
	st.u8 	[%rd34+-9], %rs7;
	ld.u8 	%rs8, [%rd35];
	st.u8 	[%rd34+-8], %rs8;
	ld.u8 	%rs9, [%rd35+1];
	st.u8 	[%rd34+-7], %rs9;
	ld.u8 	%rs10, [%rd35+2];
	st.u8 	[%rd34+-6], %rs10;
	ld.u8 	%rs11, [%rd35+3];
	st.u8 	[%rd34+-5], %rs11;
	ld.u8 	%rs12, [%rd35+4];
	st.u8 	[%rd34+-4], %rs12;
	ld.u8 	%rs13, [%rd35+5];
	st.u8 	[%rd34+-3], %rs13;
	ld.u8 	%rs14, [%rd35+6];
	st.u8 	[%rd34+-2], %rs14;
	ld.u8 	%rs15, [%rd35+7];
	st.u8 	[%rd34+-1], %rs15;
	ld.u8 	%rs16, [%rd35+8];
	st.u8 	[%rd34], %rs16;
	add.s32 	%r22, %r22, 16;
	add.s64 	%rd35, %rd35, 16;
	add.s64 	%rd34, %rd34, 16;
	setp.ne.s32 	%p3, %r22, 0;
	@%p3 bra 	$L__BB0_3;
$L__BB0_4:
	setp.eq.s32 	%p4, %r2, 0;
	@%p4 bra 	$L__BB0_13;
	and.b32  	%r8, %r1, 7;
	setp.lt.u32 	%p5, %r2, 8;
	@%p5 bra 	$L__BB0_7;
	cvt.u64.u32 	%rd16, %r24;
	add.s64 	%rd17, %rd15, %rd16;
	ld.u8 	%rs17, [%rd17];
	add.s64 	%rd18, %rd1, %rd16;
	st.u8 	[%rd18+24], %rs17;
	ld.u8 	%rs18, [%rd17+1];
	st.u8 	[%rd18+25], %rs18;
	ld.u8 	%rs19, [%rd17+2];
	st.u8 	[%rd18+26], %rs19;
	ld.u8 	%rs20, [%rd17+3];
	st.u8 	[%rd18+27], %rs20;
	ld.u8 	%rs21, [%rd17+4];
	st.u8 	[%rd18+28], %rs21;
	ld.u8 	%rs22, [%rd17+5];
	st.u8 	[%rd18+29], %rs22;
	ld.u8 	%rs23, [%rd17+6];
	st.u8 	[%rd18+30], %rs23;
	ld.u8 	%rs24, [%rd17+7];
	st.u8 	[%rd18+31], %rs24;
	add.s32 	%r24, %r24, 8;
$L__BB0_7:
	setp.eq.s32 	%p6, %r8, 0;
	@%p6 bra 	$L__BB0_13;
	and.b32  	%r11, %r1, 3;
	setp.lt.u32 	%p7, %r8, 4;
	@%p7 bra 	$L__BB0_10;
	cvt.u64.u32 	%rd19, %r24;
	add.s64 	%rd20, %rd15, %rd19;
	ld.u8 	%rs25, [%rd20];
	add.s64 	%rd21, %rd1, %rd19;
	st.u8 	[%rd21+24], %rs25;
	ld.u8 	%rs26, [%rd20+1];
	st.u8 	[%rd21+25], %rs26;
	ld.u8 	%rs27, [%rd20+2];
	st.u8 	[%rd21+26], %rs27;
	ld.u8 	%rs28, [%rd20+3];
	st.u8 	[%rd21+27], %rs28;
	add.s32 	%r24, %r24, 4;
$L__BB0_10:
	setp.eq.s32 	%p8, %r11, 0;
	@%p8 bra 	$L__BB0_13;
	cvt.u64.u32 	%rd22, %r24;
	add.s64 	%rd23, %rd22, %rd1;
	add.s64 	%rd37, %rd23, 24;
	add.s64 	%rd36, %rd15, %rd22;
	neg.s32 	%r26, %r11;
$L__BB0_12:
	.pragma "nounroll";
	ld.u8 	%rs29, [%rd36];
	st.u8 	[%rd37], %rs29;
	add.s64 	%rd37, %rd37, 1;
	add.s64 	%rd36, %rd36, 1;
	add.s32 	%r26, %r26, 1;
	setp.ne.s32 	%p9, %r26, 0;
	@%p9 bra 	$L__BB0_12;
$L__BB0_13:
	// begin inline asm
	mov.u64 %rd24, %globaltimer;
	// end inline asm
$L__BB0_14:
	atom.relaxed.cas.b32 	%r18, [%rd1+8], 0, 1;
	setp.eq.s32 	%p10, %r18, 1;
	@%p10 bra 	$L__BB0_14;
	mov.b32 	%r20, 1;
	st.u32 	[%rd1+12], %r20;
	mov.b64 	%rd28, 4294967296;
	st.u64 	[%rd1+16], %rd28;
	add.s64 	%rd26, %rd1, 4;
	mov.b32 	%r19, 42;
	// begin inline asm
	.reg .pred p0;                   
	membar.sys;                      
	st.global.u32 [%rd1], 1;           
	spin_wait:                       
	membar.sys;                      
	ld.global.u32 %r19, [%rd26];          
	setp.eq.u32 p0, %r19, 0;           
	@p0 bra spin_wait;               
	st.global.u32 [%rd26], 0;           
	membar.sys;                      
	
	// end inline asm
	add.s64 	%rd29, %rd1, 2147483680;
	ld.u64 	%rd30, [%rd29];
	atom.exch.b32 	%r21, [%rd1+8], 0;
	// begin inline asm
	mov.u64 %rd27, %globaltimer;
	// end inline asm
	add.s64 	%rd31, %rd1, 2147483696;
	sub.s64 	%rd32, %rd27, %rd24;
	atom.add.u64 	%rd33, [%rd31], %rd32;
	st.param.b64 	[func_retval0], %rd30;
	ret;

}
.func _bpf_helper_ext_0002(
	.param .b64 _bpf_helper_ext_0002_param_0,
	.param .b64 _bpf_helper_ext_0002_param_1
)
{
	.reg .pred 	%p<20>;
	.reg .b16 	%rs<59>;
	.reg .b32 	%r<49>;
	.reg .b64 	%rd<63>;

	ld.param.u64 	%rd27, [_bpf_helper_ext_0002_param_0];
	ld.param.u64 	%rd28, [_bpf_helper_ext_0002_param_1];
	ld.const.u64 	%rd1, [constData];
	ld.const.u32 	%r1, [map_info+20];
	setp.lt.s32 	%p1, %r1, 1;
	@%p1 bra 	$L__BB1_13;
	and.b32  	%r2, %r1, 15;
	setp.lt.u32 	%p2, %r1, 16;
	mov.b32 	%r41, 0;
	@%p2 bra 	$L__BB1_4;
	and.b32  	%r41, %r1, 2147483632;
	neg.s32 	%r39, %r41;
	add.s64 	%rd56, %rd27, 7;
	add.s64 	%rd55, %rd1, 39;
$L__BB1_3:
	.pragma "nounroll";
	ld.u8 	%rs1, [%rd56+-7];
	st.u8 	[%rd55+-15], %rs1;
	ld.u8 	%rs2, [%rd56+-6];
	st.u8 	[%rd55+-14], %rs2;
	ld.u8 	%rs3, [%rd56+-5];
	st.u8 	[%rd55+-13], %rs3;
	ld.u8 	%rs4, [%rd56+-4];
	st.u8 	[%rd55+-12], %rs4;
	ld.u8 	%rs5, [%rd56+-3];
	st.u8 	[%rd55+-11], %rs5;
	ld.u8 	%rs6, [%rd56+-2];
	st.u8 	[%rd55+-10], %rs6;
	ld.u8 	%rs7, [%rd56+-1];
	st.u8 	[%rd55+-9], %rs7;
	ld.u8 	%rs8, [%rd56];
	st.u8 	[%rd55+-8], %rs8;
	ld.u8 	%rs9, [%rd56+1];
	st.u8 	[%rd55+-7], %rs9;
	ld.u8 	%rs10, [%rd56+2];
	st.u8 	[%rd55+-6], %rs10;
	ld.u8 	%rs11, [%rd56+3];
	st.u8 	[%rd55+-5], %rs11;
	ld.u8 	%rs12, [%rd56+4];
	st.u8 	[%rd55+-4], %rs12;
	ld.u8 	%rs13, [%rd56+5];
	st.u8 	[%rd55+-3], %rs13;
	ld.u8 	%rs14, [%rd56+6];
	st.u8 	[%rd55+-2], %rs14;
	ld.u8 	%rs15, [%rd56+7];
	st.u8 	[%rd55+-1], %rs15;
	ld.u8 	%rs16, [%rd56+8];
	st.u8 	[%rd55], %rs16;
	add.s32 	%r39, %r39, 16;
	add.s64 	%rd56, %rd56, 16;
	add.s64 	%rd55, %rd55, 16;
	setp.ne.s32 	%p3, %r39, 0;
	@%p3 bra 	$L__BB1_3;
$L__BB1_4:
	setp.eq.s32 	%p4, %r2, 0;
	@%p4 bra 	$L__BB1_13;
	and.b32  	%r8, %r1, 7;
	setp.lt.u32 	%p5, %r2, 8;
	@%p5 bra 	$L__BB1_7;
	cvt.u64.u32 	%rd29, %r41;
	add.s64 	%rd30, %rd27, %rd29;
	ld.u8 	%rs17, [%rd30];
	add.s64 	%rd31, %rd1, %rd29;
	st.u8 	[%rd31+24], %rs17;
	ld.u8 	%rs18, [%rd30+1];
	st.u8 	[%rd31+25], %rs18;
	ld.u8 	%rs19, [%rd30+2];
	st.u8 	[%rd31+26], %rs19;
	ld.u8 	%rs20, [%rd30+3];
	st.u8 	[%rd31+27], %rs20;
	ld.u8 	%rs21, [%rd30+4];
	st.u8 	[%rd31+28], %rs21;
	ld.u8 	%rs22, [%rd30+5];
	st.u8 	[%rd31+29], %rs22;
	ld.u8 	%rs23, [%rd30+6];
	st.u8 	[%rd31+30], %rs23;
	ld.u8 	%rs24, [%rd30+7];
	st.u8 	[%rd31+31], %rs24;
	add.s32 	%r41, %r41, 8;
$L__BB1_7:
	setp.eq.s32 	%p6, %r8, 0;
	@%p6 bra 	$L__BB1_13;
	and.b32  	%r11, %r1, 3;
	setp.lt.u32 	%p7, %r8, 4;
	@%p7 bra 	$L__BB1_10;
	cvt.u64.u32 	%rd32, %r41;
	add.s64 	%rd33, %rd27, %rd32;
	ld.u8 	%rs25, [%rd33];
	add.s64 	%rd34, %rd1, %rd32;
	st.u8 	[%rd34+24], %rs25;
	ld.u8 	%rs26, [%rd33+1];
	st.u8 	[%rd34+25], %rs26;
	ld.u8 	%rs27, [%rd33+2];
	st.u8 	[%rd34+26], %rs27;
	ld.u8 	%rs28, [%rd33+3];
	st.u8 	[%rd34+27], %rs28;
	add.s32 	%r41, %r41, 4;
$L__BB1_10:
	setp.eq.s32 	%p8, %r11, 0;
	@%p8 bra 	$L__BB1_13;
	cvt.u64.u32 	%rd35, %r41;
	add.s64 	%rd36, %rd35, %rd1;
	add.s64 	%rd58, %rd36, 24;
	add.s64 	%rd57, %rd27, %rd35;
	neg.s32 	%r43, %r11;
$L__BB1_12:
	.pragma "nounroll";
	ld.u8 	%rs29, [%rd57];
	st.u8 	[%rd58], %rs29;
	add.s64 	%rd58, %rd58, 1;
	add.s64 	%rd57, %rd57, 1;
	add.s32 	%r43, %r43, 1;
	setp.ne.s32 	%p9, %r43, 0;
	@%p9 bra 	$L__BB1_12;
$L__BB1_13:
	ld.const.u32 	%r17, [map_info+24];
	setp.lt.s32 	%p10, %r17, 1;
	@%p10 bra 	$L__BB1_26;
	and.b32  	%r18, %r17, 15;
	setp.lt.u32 	%p11, %r17, 16;
	mov.b32 	%r46, 0;
	@%p11 bra 	$L__BB1_17;
	and.b32  	%r46, %r17, 2147483632;
	neg.s32 	%r44, %r46;
	add.s64 	%rd60, %rd28, 7;
	add.s64 	%rd59, %rd1, 1073741863;
$L__BB1_16:
	.pragma "nounroll";
	ld.u8 	%rs30, [%rd60+-7];
	st.u8 	[%rd59+-15], %rs30;
	ld.u8 	%rs31, [%rd60+-6];
	st.u8 	[%rd59+-14], %rs31;
	ld.u8 	%rs32, [%rd60+-5];
	st.u8 	[%rd59+-13], %rs32;
	ld.u8 	%rs33, [%rd60+-4];
	st.u8 	[%rd59+-12], %rs33;
	ld.u8 	%rs34, [%rd60+-3];
	st.u8 	[%rd59+-11], %rs34;
	ld.u8 	%rs35, [%rd60+-2];
	st.u8 	[%rd59+-10], %rs35;
	ld.u8 	%rs36, [%rd60+-1];
	st.u8 	[%rd59+-9], %rs36;
	ld.u8 	%rs37, [%rd60];
	st.u8 	[%rd59+-8], %rs37;
	ld.u8 	%rs38, [%rd60+1];
	st.u8 	[%rd59+-7], %rs38;
	ld.u8 	%rs39, [%rd60+2];
	st.u8 	[%rd59+-6], %rs39;
	ld.u8 	%rs40, [%rd60+3];
	st.u8 	[%rd59+-5], %rs40;
	ld.u8 	%rs41, [%rd60+4];
	st.u8 	[%rd59+-4], %rs41;
	ld.u8 	%rs42, [%rd60+5];
	st.u8 	[%rd59+-3], %rs42;
	ld.u8 	%rs43, [%rd60+6];
	st.u8 	[%rd59+-2], %rs43;
	ld.u8 	%rs44, [%rd60+7];
	st.u8 	[%rd59+-1], %rs44;
	ld.u8 	%rs45, [%rd60+8];
	st.u8 	[%rd59], %rs45;
	add.s32 	%r44, %r44, 16;
	add.s64 	%rd60, %rd60, 16;
	add.s64 	%rd59, %rd59, 16;
	setp.ne.s32 	%p12, %r44, 0;
	@%p12 bra 	$L__BB1_16;
$L__BB1_17:
	setp.eq.s32 	%p13, %r18, 0;
	@%p13 bra 	$L__BB1_26;
	and.b32  	%r24, %r17, 7;
	setp.lt.u32 	%p14, %r18, 8;
	@%p14 bra 	$L__BB1_20;
	cvt.u64.u32 	%rd37, %r46;
	add.s64 	%rd38, %rd28, %rd37;
	ld.u8 	%rs46, [%rd38];
	add.s64 	%rd39, %rd1, %rd37;
	st.u8 	[%rd39+1073741848], %rs46;
	ld.u8 	%rs47, [%rd38+1];
	st.u8 	[%rd39+1073741849], %rs47;
	ld.u8 	%rs48, [%rd38+2];
	st.u8 	[%rd39+1073741850], %rs48;
	ld.u8 	%rs49, [%rd38+3];
	st.u8 	[%rd39+1073741851], %rs49;
	ld.u8 	%rs50, [%rd38+4];
	st.u8 	[%rd39+1073741852], %rs50;
	ld.u8 	%rs51, [%rd38+5];
	st.u8 	[%rd39+1073741853], %rs51;
	ld.u8 	%rs52, [%rd38+6];
	st.u8 	[%rd39+1073741854], %rs52;
	ld.u8 	%rs53, [%rd38+7];
	st.u8 	[%rd39+1073741855], %rs53;
	add.s32 	%r46, %r46, 8;
$L__BB1_20:
	setp.eq.s32 	%p15, %r24, 0;
	@%p15 bra 	$L__BB1_26;
	and.b32  	%r27, %r17, 3;
	setp.lt.u32 	%p16, %r24, 4;
	@%p16 bra 	$L__BB1_23;
	cvt.u64.u32 	%rd40, %r46;
	add.s64 	%rd41, %rd28, %rd40;
	ld.u8 	%rs54, [%rd41];
	add.s64 	%rd42, %rd1, %rd40;
	st.u8 	[%rd42+1073741848], %rs54;
	ld.u8 	%rs55, [%rd41+1];
	st.u8 	[%rd42+1073741849], %rs55;
	ld.u8 	%rs56, [%rd41+2];
	st.u8 	[%rd42+1073741850], %rs56;
	ld.u8 	%rs57, [%rd41+3];
	st.u8 	[%rd42+1073741851], %rs57;
	add.s32 	%r46, %r46, 4;
$L__BB1_23:
	setp.eq.s32 	%p17, %r27, 0;
	@%p17 bra 	$L__BB1_26;
	cvt.u64.u32 	%rd43, %r46;
	add.s64 	%rd44, %rd43, %rd1;
	add.s64 	%rd62, %rd44, 1073741848;
	add.s64 	%rd61, %rd28, %rd43;
	neg.s32 	%r48, %r27;
$L__BB1_25:
	.pragma "nounroll";
	ld.u8 	%rs58, [%rd61];
	st.u8 	[%rd62], %rs58;
	add.s64 	%rd62, %rd62, 1;
	add.s64 	%rd61, %rd61, 1;
	add.s32 	%r48, %r48, 1;
	setp.ne.s32 	%p18, %r48, 0;
	@%p18 bra 	$L__BB1_25;
$L__BB1_26:
	add.s64 	%rd46, %rd1, 2147483672;
	mov.b64 	%rd47, 0;
	st.u64 	[%rd46], %rd47;
	// begin inline asm
	mov.u64 %rd45, %globaltimer;
	// end inline asm
$L__BB1_27:
	atom.relaxed.cas.b32 	%r35, [%rd1+8], 0, 1;
	setp.eq.s32 	%p19, %r35, 1;
	@%p19 bra 	$L__BB1_27;
	mov.b32 	%r37, 2;
	st.u32 	[%rd1+12], %r37;
	mov.b64 	%rd51, 4294967296;
	st.u64 	[%rd1+16], %rd51;
	add.s64 	%rd49, %rd1, 4;
	mov.b32 	%r36, 42;
	// begin inline asm
	.reg .pred p0;                   
	membar.sys;                      
	st.global.u32 [%rd1], 1;           
	spin_wait:                       
	membar.sys;                      
	ld.global.u32 %r36, [%rd49];          
	setp.eq.u32 p0, %r36, 0;           
	@p0 bra spin_wait;               
	st.global.u32 [%rd49], 0;           
	membar.sys;                      
	
	// end inline asm
	atom.exch.b32 	%r38, [%rd1+8], 0;
	// begin inline asm
	mov.u64 %rd50, %globaltimer;
	// end inline asm
	add.s64 	%rd52, %rd1, 2147483704;
	sub.s64 	%rd53, %rd50, %rd45;
	atom.add.u64 	%rd54, [%rd52], %rd53;
	ret;

}
.func _bpf_helper_ext_0003(
	.param .b64 _bpf_helper_ext_0003_param_0
)
{
	.reg .pred 	%p<11>;
	.reg .b16 	%rs<30>;
	.reg .b32 	%r<27>;
	.reg .b64 	%rd<36>;

	ld.param.u64 	%rd15, [_bpf_helper_ext_0003_param_0];
	ld.const.u64 	%rd1, [constData];
	ld.const.u32 	%r1, [map_info+20];
	setp.lt.s32 	%p1, %r1, 1;
	@%p1 bra 	$L__BB2_13;
	and.b32  	%r2, %r1, 15;
	setp.lt.u32 	%p2, %r1, 16;
	mov.b32 	%r24, 0;
	@%p2 bra 	$L__BB2_4;
	and.b32  	%r24, %r1, 2147483632;
	neg.s32 	%r22, %r24;
	add.s64 	%rd33, %rd15, 7;
	add.s64 	%rd32, %rd1, 39;
$L__BB2_3:
	.pragma "nounroll";
	ld.u8 	%rs1, [%rd33+-7];
	st.u8 	[%rd32+-15], %rs1;
	ld.u8 	%rs2, [%rd33+-6];
	st.u8 	[%rd32+-14], %rs2;
	ld.u8 	%rs3, [%rd33+-5];
	st.u8 	[%rd32+-13], %rs3;
	ld.u8 	%rs4, [%rd33+-4];
	st.u8 	[%rd32+-12], %rs4;
	ld.u8 	%rs5, [%rd33+-3];
	st.u8 	[%rd32+-11], %rs5;
	ld.u8 	%rs6, [%rd33+-2];
	st.u8 	[%rd32+-10], %rs6;
	ld.u8 	%rs7, [%rd33+-1];
	st.u8 	[%rd32+-9], %rs7;
	ld.u8 	%rs8, [%rd33];
	st.u8 	[%rd32+-8], %rs8;
	ld.u8 	%rs9, [%rd33+1];
	st.u8 	[%rd32+-7], %rs9;
	ld.u8 	%rs10, [%rd33+2];
	st.u8 	[%rd32+-6], %rs10;
	ld.u8 	%rs11, [%rd33+3];
	st.u8 	[%rd32+-5], %rs11;
	ld.u8 	%rs12, [%rd33+4];
	st.u8 	[%rd32+-4], %rs12;
	ld.u8 	%rs13, [%rd33+5];
	st.u8 	[%rd32+-3], %rs13;
	ld.u8 	%rs14, [%rd33+6];
	st.u8 	[%rd32+-2], %rs14;
	ld.u8 	%rs15, [%rd33+7];
	st.u8 	[%rd32+-1], %rs15;
	ld.u8 	%rs16, [%rd33+8];
	st.u8 	[%rd32], %rs16;
	add.s32 	%r22, %r22, 16;
	add.s64 	%rd33, %rd33, 16;
	add.s64 	%rd32, %rd32, 16;
	setp.ne.s32 	%p3, %r22, 0;
	@%p3 bra 	$L__BB2_3;
$L__BB2_4:
	setp.eq.s32 	%p4, %r2, 0;
	@%p4 bra 	$L__BB2_13;
	and.b32  	%r8, %r1, 7;
	setp.lt.u32 	%p5, %r2, 8;
	@%p5 bra 	$L__BB2_7;
	cvt.u64.u32 	%rd16, %r24;
	add.s64 	%rd17, %rd15, %rd16;
	ld.u8 	%rs17, [%rd17];
	add.s64 	%rd18, %rd1, %rd16;
	st.u8 	[%rd18+24], %rs17;
	ld.u8 	%rs18, [%rd17+1];
	st.u8 	[%rd18+25], %rs18;
	ld.u8 	%rs19, [%rd17+2];
	st.u8 	[%rd18+26], %rs19;
	ld.u8 	%rs20, [%rd17+3];
	st.u8 	[%rd18+27], %rs20;
	ld.u8 	%rs21, [%rd17+4];
	st.u8 	[%rd18+28], %rs21;
	ld.u8 	%rs22, [%rd17+5];
	st.u8 	[%rd18+29], %rs22;
	ld.u8 	%rs23, [%rd17+6];
	st.u8 	[%rd18+30], %rs23;
	ld.u8 	%rs24, [%rd17+7];
	st.u8 	[%rd18+31], %rs24;
	add.s32 	%r24, %r24, 8;
$L__BB2_7:
	setp.eq.s32 	%p6, %r8, 0;
	@%p6 bra 	$L__BB2_13;
	and.b32  	%r11, %r1, 3;
	setp.lt.u32 	%p7, %r8, 4;
	@%p7 bra 	$L__BB2_10;
	cvt.u64.u32 	%rd19, %r24;
	add.s64 	%rd20, %rd15, %rd19;
	ld.u8 	%rs25, [%rd20];
	add.s64 	%rd21, %rd1, %rd19;
	st.u8 	[%rd21+24], %rs25;
	ld.u8 	%rs26, [%rd20+1];
	st.u8 	[%rd21+25], %rs26;
	ld.u8 	%rs27, [%rd20+2];
	st.u8 	[%rd21+26], %rs27;
	ld.u8 	%rs28, [%rd20+3];
	st.u8 	[%rd21+27], %rs28;
	add.s32 	%r24, %r24, 4;
$L__BB2_10:
	setp.eq.s32 	%p8, %r11, 0;
	@%p8 bra 	$L__BB2_13;
	cvt.u64.u32 	%rd22, %r24;
	add.s64 	%rd23, %rd22, %rd1;
	add.s64 	%rd35, %rd23, 24;
	add.s64 	%rd34, %rd15, %rd22;
	neg.s32 	%r26, %r11;
$L__BB2_12:
	.pragma "nounroll";
	ld.u8 	%rs29, [%rd34];
	st.u8 	[%rd35], %rs29;
	add.s64 	%rd35, %rd35, 1;
	add.s64 	%rd34, %rd34, 1;
	add.s32 	%r26, %r26, 1;
	setp.ne.s32 	%p9, %r26, 0;
	@%p9 bra 	$L__BB2_12;
$L__BB2_13:
	// begin inline asm
	mov.u64 %rd24, %globaltimer;
	// end inline asm
$L__BB2_14:
	atom.relaxed.cas.b32 	%r18, [%rd1+8], 0, 1;
	setp.eq.s32 	%p10, %r18, 1;
	@%p10 bra 	$L__BB2_14;
	mov.b32 	%r20, 3;
	st.u32 	[%rd1+12], %r20;
	mov.b64 	%rd28, 4294967296;
	st.u64 	[%rd1+16], %rd28;
	add.s64 	%rd26, %rd1, 4;
	mov.b32 	%r19, 42;
	// begin inline asm
	.reg .pred p0;                   
	membar.sys;                      
	st.global.u32 [%rd1], 1;           
	spin_wait:                       
	membar.sys;                      
	ld.global.u32 %r19, [%rd26];          
	setp.eq.u32 p0, %r19, 0;           
	@p0 bra spin_wait;               
	st.global.u32 [%rd26], 0;           
	membar.sys;                      
	
	// end inline asm
	atom.exch.b32 	%r21, [%rd1+8], 0;
	// begin inline asm
	mov.u64 %rd27, %globaltimer;
	// end inline asm
	add.s64 	%rd29, %rd1, 2147483712;
	sub.s64 	%rd30, %rd27, %rd24;
	atom.add.u64 	%rd31, [%rd29], %rd30;
	ret;

}
	// .globl	bpf_main
.visible .entry bpf_main(
	.param .u64 .ptr .align 1 bpf_main_param_0,
	.param .u64 bpf_main_param_1
)
{
	.local .align 16 .b8 	__local_depot3[32];
	.reg .b64 	%SP;
	.reg .b64 	%SPL;
	.reg .b32 	%r<17>;
	.reg .b64 	%rd<19>;

	mov.u64 	%SPL, __local_depot3;
	cvta.local.u64 	%SP, %SPL;
	ld.param.u64 	%rd1, [bpf_main_param_0];
	ld.param.u64 	%rd2, [bpf_main_param_1];
	cvta.to.global.u64 	%rd3, %rd1;
	add.u64 	%rd4, %SP, 0;
	add.u64 	%rd5, %SPL, 0;
	add.u64 	%rd6, %SP, 16;
	add.u64 	%rd7, %SPL, 16;
	st.local.v2.u64 	[%rd7], {%rd1, %rd2};
	mov.u64 	%rd8, $str;
	cvta.global.u64 	%rd9, %rd8;
	{ // callseq 0, 0
	.param .b64 param0;
	st.param.b64 	[param0], %rd9;
	.param .b64 param1;
	st.param.b64 	[param1], %rd6;
	.param .b32 retval0;
	call.uni (retval0), 
	vprintf, 
	(
	param0, 
	param1
	);
	ld.param.b32 	%r1, [retval0];
	} // callseq 0
	mov.b32 	%r3, 0;
	mov.b32 	%r4, 6381921;
	st.local.v4.b32 	[%rd5], {%r4, %r3, %r3, %r3};
	ld.const.u64 	%rd10, [constData];
	st.local.u64 	[%rd7], %rd10;
	mov.u64 	%rd11, $str$1;
	cvta.global.u64 	%rd12, %rd11;
	{ // callseq 1, 0
	.param .b64 param0;
	st.param.b64 	[param0], %rd12;
	.param .b64 param1;
	st.param.b64 	[param1], %rd6;
	.param .b32 retval0;
	call.uni (retval0), 
	vprintf, 
	(
	param0, 
	param1
	);
	ld.param.b32 	%r5, [retval0];
	} // callseq 1
	{ // callseq 2, 0
	.param .b64 param0;
	st.param.b64 	[param0], %rd4;
	.param .b64 retval0;
	call.uni (retval0), 
	_bpf_helper_ext_0001, 
	(
	param0
	);
	ld.param.b64 	%rd13, [retval0];
	} // callseq 2
	{ // callseq 3, 0
	.param .b64 param0;
	st.param.b64 	[param0], %rd4;
	.param .b64 param1;
	st.param.b64 	[param1], %rd4;
	call.uni 
	_bpf_helper_ext_0002, 
	(
	param0, 
	param1
	);
	} // callseq 3
	{ // callseq 4, 0
	.param .b64 param0;
	st.param.b64 	[param0], %rd4;
	call.uni 
	_bpf_helper_ext_0003, 
	(
	param0
	);
	} // callseq 4
	mov.u64 	%rd15, $str$2;
	cvta.global.u64 	%rd16, %rd15;
	{ // callseq 5, 0
	.param .b64 param0;
	st.param.b64 	[param0], %rd16;
	.param .b64 param1;
	st.param.b64 	[param1], 0;
	.param .b32 retval0;
	call.uni (retval0), 
	vprintf, 
	(
	param0, 
	param1
	);
	ld.param.b32 	%r7, [retval0];
	} // callseq 5
	ld.u32 	%r9, [%rd13];
	mov.u32 	%r10, %tid.x;
	mov.u32 	%r11, %ctaid.x;
	mov.u32 	%r12, %ntid.x;
	mad.lo.s32 	%r13, %r11, %r12, %r10;
	st.local.v2.u32 	[%rd7], {%r9, %r13};
	mov.u64 	%rd17, $str$3;
	cvta.global.u64 	%rd18, %rd17;
	{ // callseq 6, 0
	.param .b64 param0;
	st.param.b64 	[param0], %rd18;
	.param .b64 param1;
	st.param.b64 	[param1], %rd6;
	.param .b32 retval0;
	call.uni (retval0), 
	vprintf, 
	(
	param0, 
	param1
	);
	ld.param.b32 	%r14, [retval0];
	} // callseq 6
	mov.b32 	%r16, 123;
	st.global.u32 	[%rd3], %r16;
	ret;

}


// ===== COMPILED SASS (sm_100) =====

	.target	sm_100

	.elftype	@"ET_EXEC"


//--------------------- .note.nv.tkinfo           --------------------------
	.section	.note.nv.tkinfo,"",@"SHT_NOTE"
	.sectionflags	@"SHF_NOTE_NV_TKINFO"
	.tkinfo
        /*0018*/ 	.word	0x00000002
        /*0030*/ 	.string	""
        /*0030*/ 	.string	"ptxas"
        /*0030*/ 	.string	"Cuda compilation tools, release 13.0, V13.0.88"
        /*0030*/ 	.string	"Build cuda_13.0.r13.0/compiler.36424714_0"
        /*0030*/ 	.string	"-arch sm_100 -m 64 "



//--------------------- .note.nv.cuinfo           --------------------------
	.section	.note.nv.cuinfo,"",@"SHT_NOTE"
	.sectionflags	@"SHF_NOTE_NV_CUINFO"
        /*0018*/ 	.short	0x0002
        /*001a*/ 	.short	0x0064
        /*001c*/ 	.short	0x0082
	.zero		2


//--------------------- .nv.info                  --------------------------
	.section	.nv.info,"",@"SHT_CUDA_INFO"
	.align	4


	//----- nvinfo : EIATTR_REGCOUNT
	.align		4
        /*0000*/ 	.byte	0x04, 0x2f
        /*0002*/ 	.short	(.L_7 - .L_6)
	.align		4
.L_6:
        /*0004*/ 	.word	index@(bpf_main)
        /*0008*/ 	.word	0x0000001c


	//----- nvinfo : EIATTR_FRAME_SIZE
	.align		4
.L_7:
        /*000c*/ 	.byte	0x04, 0x11
        /*000e*/ 	.short	(.L_9 - .L_8)
	.align		4
.L_8:
        /*0010*/ 	.word	index@($bpf_main$_bpf_helper_ext_0003)
        /*0014*/ 	.word	0x00000020


	//----- nvinfo : EIATTR_FRAME_SIZE
	.align		4
.L_9:
        /*0018*/ 	.byte	0x04, 0x11
        /*001a*/ 	.short	(.L_11 - .L_10)
	.align		4
.L_10:
        /*001c*/ 	.word	index@($bpf_main$_bpf_helper_ext_0002)
        /*0020*/ 	.word	0x00000020


	//----- nvinfo : EIATTR_FRAME_SIZE
	.align		4
.L_11:
        /*0024*/ 	.byte	0x04, 0x11
        /*0026*/ 	.short	(.L_13 - .L_12)
	.align		4
.L_12:
        /*0028*/ 	.word	index@($bpf_main$_bpf_helper_ext_0001)
        /*002c*/ 	.word	0x00000020


	//----- nvinfo : EIATTR_FRAME_SIZE
	.align		4
.L_13:
        /*0030*/ 	.byte	0x04, 0x11
        /*0032*/ 	.short	(.L_15 - .L_14)
	.align		4
.L_14:
        /*0034*/ 	.word	index@(bpf_main)
        /*0038*/ 	.word	0x00000020


	//----- nvinfo : EIATTR_MIN_STACK_SIZE
	.align		4
.L_15:
        /*003c*/ 	.byte	0x04, 0x12
        /*003e*/ 	.short	(.L_17 - .L_16)
	.align		4
.L_16:
        /*0040*/ 	.word	index@(bpf_main)
        /*0044*/ 	.word	0x00000020
.L_17:


//--------------------- .nv.compat                --------------------------
	.section	.nv.compat,"",@"SHT_CUDA_COMPAT_INFO"
	.align	4
        /*0000*/ 	.byte	0x02, 0x09, 0x00, 0x00, 0x02, 0x02, 0x01, 0x00, 0x02, 0x05, 0x05, 0x00, 0x03, 0x07, 0x01, 0x01
        /*0010*/ 	.byte	0x02, 0x03, 0x00, 0x00, 0x02, 0x06, 0x01, 0x00, 0x04, 0x0b, 0x08, 0x00, 0x09, 0x00, 0x00, 0x00
        /*0020*/ 	.byte	0x00, 0x00, 0x00, 0x00


//--------------------- .nv.info.bpf_main         --------------------------
	.section	.nv.info.bpf_main,"",@"SHT_CUDA_INFO"
	.sectionflags	@""
	.align	4


	//----- nvinfo : EIATTR_CUDA_API_VERSION
	.align		4
        /*0000*/ 	.byte	0x04, 0x37
        /*0002*/ 	.short	(.L_19 - .L_18)
.L_18:
        /*0004*/ 	.word	0x00000082


	//----- nvinfo : EIATTR_KPARAM_INFO
	.align		4
.L_19:
        /*0008*/ 	.byte	0x04, 0x17
        /*000a*/ 	.short	(.L_21 - .L_20)
.L_20:
        /*000c*/ 	.word	0x00000000
        /*0010*/ 	.short	0x0001
        /*0012*/ 	.short	0x0008
        /*0014*/ 	.byte	0x00, 0xf0, 0x21, 0x00


	//----- nvinfo : EIATTR_KPARAM_INFO
	.align		4
.L_21:
        /*0018*/ 	.byte	0x04, 0x17
        /*001a*/ 	.short	(.L_23 - .L_22)
.L_22:
        /*001c*/ 	.word	0x00000000
        /*0020*/ 	.short	0x0000
        /*0022*/ 	.short	0x0000
        /*0024*/ 	.byte	0x00, 0xf5, 0x21, 0x00


	//----- nvinfo : EIATTR_SPARSE_MMA_MASK
	.align		4
.L_23:
        /*0028*/ 	.byte	0x03, 0x50
        /*002a*/ 	.short	0x0000


	//----- nvinfo : EIATTR_MAXREG_COUNT
	.align		4
        /*002c*/ 	.byte	0x03, 0x1b
        /*002e*/ 	.short	0x00ff


	//----- nvinfo : EIATTR_EXTERNS
	.align		4
        /*0030*/ 	.byte	0x04, 0x0f
        /*0032*/ 	.short	(.L_25 - .L_24)


	//   ....[0]....
	.align		4
.L_24:
        /*0034*/ 	.word	index@(vprintf)


	//----- nvinfo : EIATTR_MERCURY_ISA_VERSION
	.align		4
.L_25:
        /*0038*/ 	.byte	0x03, 0x5f
        /*003a*/ 	.short	0x0101


	//----- nvinfo : EIATTR_INT_WARP_WIDE_INSTR_OFFSETS
	.align		4
        /*003c*/ 	.byte	0x04, 0x31
        /*003e*/ 	.short	(.L_27 - .L_26)


	//   ....[0]....
.L_26:
        /*0040*/ 	.word	0x000012b0


	//   ....[1]....
        /*0044*/ 	.word	0x00002c90


	//   ....[2]....
        /*0048*/ 	.word	0x00003c90


	//----- nvinfo : EIATTR_VRC_CTA_INIT_COUNT
	.align		4
.L_27:
        /*004c*/ 	.byte	0x02, 0x4a
	.zero		1
	.zero		1


	//----- nvinfo : EIATTR_SYSCALL_OFFSETS
	.align		4
        /*0050*/ 	.byte	0x04, 0x46
        /*0052*/ 	.short	(.L_29 - .L_28)


	//   ....[0]....
.L_28:
        /*0054*/ 	.word	0x00000130


	//   ....[1]....
        /*0058*/ 	.word	0x00000210


	//   ....[2]....
        /*005c*/ 	.word	0x00000370


	//   ....[3]....
        /*0060*/ 	.word	0x00000470


	//----- nvinfo : EIATTR_EXIT_INSTR_OFFSETS
	.align		4
.L_29:
        /*0064*/ 	.byte	0x04, 0x1c
        /*0066*/ 	.short	(.L_31 - .L_30)


	//   ....[0]....
.L_30:
        /*0068*/ 	.word	0x000004d0


	//----- nvinfo : EIATTR_CRS_STACK_SIZE
	.align		4
.L_31:
        /*006c*/ 	.byte	0x04, 0x1e
        /*006e*/ 	.short	(.L_33 - .L_32)
.L_32:
        /*0070*/ 	.word	0x00000000


	//----- nvinfo : EIATTR_CBANK_PARAM_SIZE
	.align		4
.L_33:
        /*0074*/ 	.byte	0x03, 0x19
        /*0076*/ 	.short	0x0010


	//----- nvinfo : EIATTR_PARAM_CBANK
	.align		4
        /*0078*/ 	.byte	0x04, 0x0a
        /*007a*/ 	.short	(.L_35 - .L_34)
	.align		4
.L_34:
        /*007c*/ 	.word	index@(.nv.constant0.bpf_main)
        /*0080*/ 	.short	0x0380
        /*0082*/ 	.short	0x0010


	//----- nvinfo : EIATTR_SW_WAR
	.align		4
.L_35:
        /*0084*/ 	.byte	0x04, 0x36
        /*0086*/ 	.short	(.L_37 - .L_36)
.L_36:
        /*0088*/ 	.word	0x00000008
.L_37:


//--------------------- .nv.callgraph             --------------------------
	.section	.nv.callgraph,"",@"SHT_CUDA_CALLGRAPH"
	.align	4
	.sectionentsize	8
	.align		4
        /*0000*/ 	.word	0x00000000
	.align		4
        /*0004*/ 	.word	0xffffffff
	.align		4
        /*0008*/ 	.word	index@(bpf_main)
	.align		4
        /*000c*/ 	.word	index@(vprintf)
	.align		4
        /*0010*/ 	.word	0x00000000
	.align		4
        /*0014*/ 	.word	0xfffffffe
	.align		4
        /*0018*/ 	.word	0x00000000
	.align		4
        /*001c*/ 	.word	0xfffffffd
	.align		4
        /*0020*/ 	.word	0x00000000
	.align		4
        /*0024*/ 	.word	0xfffffffc


//--------------------- .nv.constant4             --------------------------
	.section	.nv.constant4,"a",@progbits
	.align	8
	.align		8
.nv.constant4:
        /*0000*/ 	.dword	vprintf
	.align		8
        /*0008*/ 	.dword	$str
	.align		8
        /*0010*/ 	.dword	$str$1
	.align		8
        /*0018*/ 	.dword	$str$2
	.align		8
        /*0020*/ 	.dword	$str$3


//--------------------- .nv.constant3             --------------------------
	.section	.nv.constant3,"a",@progbits
	.align	8
.nv.constant3:
	.type		constData,@object
	.size		constData,(map_info - constData)
constData:
	.zero		8
	.type		map_info,@object
	.size		map_info,(.L_1 - map_info)
map_info:
	.zero		4096
.L_1:


//--------------------- .text.bpf_main            --------------------------
	.section	.text.bpf_main,"ax",@progbits
	.align	128
        .global         bpf_main
        .type           bpf_main,@function
        .size           bpf_main,(.L_x_50 - bpf_main)
        .other          bpf_main,@"STO_CUDA_ENTRY STV_DEFAULT"
bpf_main:
.text.bpf_main:
[----:B------:R-:W0:Y:S08]  /*0000*/  LDC R1, c[0x0][0x37c] ;  /* 0x0000df00ff017b82 */ /* 0x000e300000000800 */
[----:B------:R-:W1:Y:S01]  /*0010*/  LDC.64 R12, c[0x0][0x380] ;  /* 0x0000e000ff0c7b82 */ /* 0x000e620000000a00 */
[----:B------:R-:W2:Y:S01]  /*0020*/  LDCU UR4, c[0x0][0x2f8] ;  /* 0x00005f00ff0477ac */ /* 0x000ea20008000800 */
[----:B0-----:R-:W-:Y:S01]  /*0030*/  VIADD R1, R1, 0xffffffe0 ;  /* 0xffffffe001017836 */ /* 0x001fe20000000000 */
[----:B------:R-:W-:Y:S01]  /*0040*/  MOV R2, 0x0 ;  /* 0x0000000000027802 */ /* 0x000fe20000000f00 */
[----:B------:R-:W0:Y:S04]  /*0050*/  LDCU UR5, c[0x0][0x2fc] ;  /* 0x00005f80ff0577ac */ /* 0x000e280008000800 */
[----:B------:R-:W1:Y:S01]  /*0060*/  LDC.64 R14, c[0x0][0x388] ;  /* 0x0000e200ff0e7b82 */ /* 0x000e620000000a00 */
[----:B------:R-:W3:Y:S07]  /*0070*/  LDCU.64 UR6, c[0x4][0x8] ;  /* 0x01000100ff0677ac */ /* 0x000eee0008000a00 */
[----:B------:R4:W4:Y:S01]  /*0080*/  LDC.64 R8, c[0x4][R2] ;  /* 0x0100000002087b82 */ /* 0x0009220000000a00 */
[----:B--2---:R-:W-:-:S05]  /*0090*/  IADD3 R18, P0, PT, R1, UR4, RZ ;  /* 0x0000000401127c10 */ /* 0x004fca000ff1e0ff */
[----:B0-----:R-:W-:Y:S01]  /*00a0*/  IMAD.X R19, RZ, RZ, UR5, P0 ;  /* 0x00000005ff137e24 */ /* 0x001fe200080e06ff */
[----:B------:R-:W-:Y:S01]  /*00b0*/  IADD3 R22, P0, PT, R18, 0x10, RZ ;  /* 0x0000001012167810 */ /* 0x000fe20007f1e0ff */
[----:B---3--:R-:W-:Y:S02]  /*00c0*/  IMAD.U32 R4, RZ, RZ, UR6 ;  /* 0x00000006ff047e24 */ /* 0x008fe4000f8e00ff */
[----:B------:R-:W-:Y:S02]  /*00d0*/  IMAD.U32 R5, RZ, RZ, UR7 ;  /* 0x00000007ff057e24 */ /* 0x000fe4000f8e00ff */
[----:B------:R-:W-:Y:S01]  /*00e0*/  IMAD.X R23, RZ, RZ, R19, P0 ;  /* 0x000000ffff177224 */ /* 0x000fe200000e0613 */
[----:B-1----:R0:W-:Y:S01]  /*00f0*/  STL.128 [R1+0x10], R12 ;  /* 0x0000100c01007387 */ /* 0x0021e20000100c00 */
[----:B------:R-:W-:Y:S02]  /*0100*/  IMAD.MOV.U32 R6, RZ, RZ, R22 ;  /* 0x000000ffff067224 */ /* 0x000fe400078e0016 */
[----:B------:R-:W-:-:S07]  /*0110*/  IMAD.MOV.U32 R7, RZ, RZ, R23 ;  /* 0x000000ffff077224 */ /* 0x000fce00078e0017 */
[----:B------:R-:W-:-:S07]  /*0120*/  LEPC R20, `(.L_x_0) ;  /* 0x000000001014794e */ /* 0x000fce0000000000 */
[----:B0---4-:R-:W-:Y:S05]  /*0130*/  CALL.ABS.NOINC R8 ;  /* 0x0000000008007343 */ /* 0x011fea0003c00000 */
.L_x_0:
[----:B------:R-:W0:Y:S01]  /*0140*/  LDC.64 R12, c[0x3][RZ] ;  /* 0x00c00000ff0c7b82 */ /* 0x000e220000000a00 */
[----:B------:R-:W-:Y:S01]  /*0150*/  IMAD.MOV.U32 R8, RZ, RZ, 0x616161 ;  /* 0x00616161ff087424 */ /* 0x000fe200078e00ff */
[----:B------:R-:W-:Y:S01]  /*0160*/  CS2R R10, SRZ ;  /* 0x00000000000a7805 */ /* 0x000fe2000001ff00 */
[----:B------:R-:W-:Y:S01]  /*0170*/  IMAD.MOV.U32 R9, RZ, RZ, RZ ;  /* 0x000000ffff097224 */ /* 0x000fe200078e00ff */
[----:B------:R-:W1:Y:S01]  /*0180*/  LDCU.64 UR4, c[0x4][0x10] ;  /* 0x01000200ff0477ac */ /* 0x000e620008000a00 */
[----:B------:R-:W-:Y:S02]  /*0190*/  IMAD.MOV.U32 R6, RZ, RZ, R22 ;  /* 0x000000ffff067224 */ /* 0x000fe400078e0016 */
[----:B------:R-:W-:Y:S01]  /*01a0*/  IMAD.MOV.U32 R7, RZ, RZ, R23 ;  /* 0x000000ffff077224 */ /* 0x000fe200078e0017 */
[----:B------:R2:W-:Y:S01]  /*01b0*/  STL.128 [R1], R8 ;  /* 0x0000000801007387 */ /* 0x0005e20000100c00 */
[----:B------:R2:W3:Y:S01]  /*01c0*/  LDC.64 R14, c[0x4][R2] ;  /* 0x01000000020e7b82 */ /* 0x0004e20000000a00 */
[----:B-1----:R-:W-:-:S02]  /*01d0*/  IMAD.U32 R4, RZ, RZ, UR4 ;  /* 0x00000004ff047e24 */ /* 0x002fc4000f8e00ff */
[----:B0-----:R2:W-:Y:S01]  /*01e0*/  STL.64 [R1+0x10], R12 ;  /* 0x0000100c01007387 */ /* 0x0015e20000100a00 */
[----:B------:R-:W-:-:S07]  /*01f0*/  IMAD.U32 R5, RZ, RZ, UR5 ;  /* 0x00000005ff057e24 */ /* 0x000fce000f8e00ff */
[----:B------:R-:W-:-:S07]  /*0200*/  LEPC R20, `(.L_x_1) ;  /* 0x000000001014794e */ /* 0x000fce0000000000 */
[----:B--23--:R-:W-:Y:S05]  /*0210*/  CALL.ABS.NOINC R14 ;  /* 0x000000000e007343 */ /* 0x00cfea0003c00000 */
.L_x_1:
[----:B------:R-:W-:Y:S01]  /*0220*/  BSSY B0, `(.L_x_2) ;  /* 0x0000003000007945 */ /* 0x000fe20003800000 */
[----:B------:R-:W-:-:S07]  /*0230*/  MOV R0, 0x250 ;  /* 0x0000025000007802 */ /* 0x000fce0000000f00 */
[----:B------:R-:W-:Y:S05]  /*0240*/  CALL.REL.NOINC `($bpf_main$_bpf_helper_ext_0001) ;  /* 0x0000000000a47944 */ /* 0x000fea0003c00000 */
[----:B------:R-:W-:Y:S05]  /*0250*/  BSYNC B0 ;  /* 0x0000000000007941 */ /* 0x000fea0003800000 */
.L_x_2:
[----:B------:R-:W-:Y:S01]  /*0260*/  BSSY B0, `(.L_x_3) ;  /* 0x0000005000007945 */ /* 0x000fe20003800000 */
[----:B------:R-:W-:Y:S01]  /*0270*/  IMAD.MOV.U32 R16, RZ, RZ, R8 ;  /* 0x000000ffff107224 */ /* 0x000fe200078e0008 */
[----:B------:R-:W-:Y:S01]  /*0280*/  MOV R0, 0x2b0 ;  /* 0x000002b000007802 */ /* 0x000fe20000000f00 */
[----:B------:R-:W-:-:S07]  /*0290*/  IMAD.MOV.U32 R17, RZ, RZ, R9 ;  /* 0x000000ffff117224 */ /* 0x000fce00078e0009 */
[----:B------:R-:W-:Y:S05]  /*02a0*/  CALL.REL.NOINC `($bpf_main$_bpf_helper_ext_0002) ;  /* 0x0000001000847944 */ /* 0x000fea0003c00000 */
[----:B------:R-:W-:Y:S05]  /*02b0*/  BSYNC B0 ;  /* 0x0000000000007941 */ /* 0x000fea0003800000 */
.L_x_3:
[----:B------:R-:W-:Y:S01]  /*02c0*/  BSSY B0, `(.L_x_4) ;  /* 0x0000003000007945 */ /* 0x000fe20003800000 */
[----:B------:R-:W-:-:S07]  /*02d0*/  MOV R0, 0x2f0 ;  /* 0x000002f000007802 */ /* 0x000fce0000000f00 */
[----:B------:R-:W-:Y:S05]  /*02e0*/  CALL.REL.NOINC `($bpf_main$_bpf_helper_ext_0003) ;  /* 0x0000002c00047944 */ /* 0x000fea0003c00000 */
[----:B------:R-:W-:Y:S05]  /*02f0*/  BSYNC B0 ;  /* 0x0000000000007941 */ /* 0x000fea0003800000 */
.L_x_4:
[----:B------:R0:W1:Y:S01]  /*0300*/  LDC.64 R8, c[0x4][R2] ;  /* 0x0100000002087b82 */ /* 0x0000620000000a00 */
[----:B------:R-:W2:Y:S01]  /*0310*/  LDCU.64 UR4, c[0x4][0x18] ;  /* 0x01000300ff0477ac */ /* 0x000ea20008000a00 */
[----:B------:R-:W-:-:S06]  /*0320*/  CS2R R6, SRZ ;  /* 0x0000000000067805 */ /* 0x000fcc000001ff00 */
[----:B------:R-:W3:Y:S01]  /*0330*/  LDC.64 R18, c[0x0][0x358] ;  /* 0x0000d600ff127b82 */ /* 0x000ee20000000a00 */
[----:B--2---:R-:W-:Y:S02]  /*0340*/  IMAD.U32 R4, RZ, RZ, UR4 ;  /* 0x00000004ff047e24 */ /* 0x004fe4000f8e00ff */
[----:B0-----:R-:W-:-:S07]  /*0350*/  IMAD.U32 R5, RZ, RZ, UR5 ;  /* 0x00000005ff057e24 */ /* 0x001fce000f8e00ff */
[----:B------:R-:W-:-:S07]  /*0360*/  LEPC R20, `(.L_x_5) ;  /* 0x000000001014794e */ /* 0x000fce0000000000 */
[----:B-1-3--:R-:W-:Y:S05]  /*0370*/  CALL.ABS.NOINC R8 ;  /* 0x0000000008007343 */ /* 0x00afea0003c00000 */
.L_x_5:
[----:B------:R-:W-:Y:S02]  /*0380*/  R2UR UR4, R18 ;  /* 0x00000000120472ca */ /* 0x000fe400000e0000 */
[----:B------:R-:W-:-:S13]  /*0390*/  R2UR UR5, R19 ;  /* 0x00000000130572ca */ /* 0x000fda00000e0000 */
[----:B------:R-:W2:Y:S01]  /*03a0*/  LD.E R8, desc[UR4][R16.64] ;  /* 0x0000000410087980 */ /* 0x000ea2000c101900 */
[----:B------:R-:W0:Y:S01]  /*03b0*/  S2UR UR4, SR_CTAID.X ;  /* 0x00000000000479c3 */ /* 0x000e220000002500 */
[----:B------:R-:W-:Y:S01]  /*03c0*/  IMAD.MOV.U32 R6, RZ, RZ, R22 ;  /* 0x000000ffff067224 */ /* 0x000fe200078e0016 */
[----:B------:R-:W0:Y:S01]  /*03d0*/  S2R R9, SR_TID.X ;  /* 0x0000000000097919 */ /* 0x000e220000002100 */
[----:B------:R-:W-:-:S05]  /*03e0*/  IMAD.MOV.U32 R7, RZ, RZ, R23 ;  /* 0x000000ffff077224 */ /* 0x000fca00078e0017 */
[----:B------:R-:W0:Y:S08]  /*03f0*/  LDC R0, c[0x0][0x360] ;  /* 0x0000d800ff007b82 */ /* 0x000e300000000800 */
[----:B------:R-:W1:Y:S01]  /*0400*/  LDC.64 R2, c[0x4][R2] ;  /* 0x0100000002027b82 */ /* 0x000e620000000a00 */
[----:B0-----:R-:W-:Y:S01]  /*0410*/  IMAD R9, R0, UR4, R9 ;  /* 0x0000000400097c24 */ /* 0x001fe2000f8e0209 */
[----:B------:R-:W0:Y:S02]  /*0420*/  LDCU.64 UR4, c[0x4][0x20] ;  /* 0x01000400ff0477ac */ /* 0x000e240008000a00 */
[----:B0-----:R-:W-:-:S02]  /*0430*/  IMAD.U32 R4, RZ, RZ, UR4 ;  /* 0x00000004ff047e24 */ /* 0x001fc4000f8e00ff */
[----:B------:R-:W-:Y:S01]  /*0440*/  IMAD.U32 R5, RZ, RZ, UR5 ;  /* 0x00000005ff057e24 */ /* 0x000fe2000f8e00ff */
[----:B-12---:R0:W-:Y:S06]  /*0450*/  STL.64 [R1+0x10], R8 ;  /* 0x0000100801007387 */ /* 0x0061ec0000100a00 */
[----:B------:R-:W-:-:S07]  /*0460*/  LEPC R20, `(.L_x_6) ;  /* 0x000000001014794e */ /* 0x000fce0000000000 */
[----:B0-----:R-:W-:Y:S05]  /*0470*/  CALL.ABS.NOINC R2 ;  /* 0x0000000002007343 */ /* 0x001fea0003c00000 */
.L_x_6:
[----:B------:R-:W0:Y:S01]  /*0480*/  LDC.64 R2, c[0x0][0x380] ;  /* 0x0000e000ff027b82 */ /* 0x000e220000000a00 */
[----:B------:R-:W-:Y:S01]  /*0490*/  R2UR UR4, R18 ;  /* 0x00000000120472ca */ /* 0x000fe200000e0000 */
[----:B------:R-:W-:Y:S01]  /*04a0*/  IMAD.MOV.U32 R5, RZ, RZ, 0x7b ;  /* 0x0000007bff057424 */ /* 0x000fe200078e00ff */
[----:B------:R-:W-:-:S13]  /*04b0*/  R2UR UR5, R19 ;  /* 0x00000000130572ca */ /* 0x000fda00000e0000 */
[----:B0-----:R-:W-:Y:S01]  /*04c0*/  STG.E desc[UR4][R2.64], R5 ;  /* 0x0000000502007986 */ /* 0x001fe2000c101904 */
[----:B------:R-:W-:Y:S05]  /*04d0*/  EXIT ;  /* 0x000000000000794d */ /* 0x000fea0003800000 */
        .type           $bpf_main$_bpf_helper_ext_0001,@function
        .size           $bpf_main$_bpf_helper_ext_0001,($bpf_main$_bpf_helper_ext_0002 - $bpf_main$_bpf_helper_ext_0001)
$bpf_main$_bpf_helper_ext_0001:
[----:B------:R-:W0:Y:S01]  /*04e0*/  LDC R8, c[0x3][0x1c] ;  /* 0x00c00700ff087b82 */ /* 0x000e220000000800 */
[----:B------:R-:W-:Y:S07]  /*04f0*/  YIELD ;  /* 0x0000000000007946 */ /* 0x000fee0003800000 */
[----:B------:R-:W1:Y:S01]  /*0500*/  LDC.64 R14, c[0x0][0x358] ;  /* 0x0000d600ff0e7b82 */ /* 0x000e620000000a00 */
[----:B0-----:R-:W-:-:S13]  /*0510*/  ISETP.GE.AND P0, PT, R8, 0x1, PT ;  /* 0x000000010800780c */ /* 0x001fda0003f06270 */
[----:B-1----:R-:W-:Y:S05]  /*0520*/  @!P0 BRA `(.L_x_7) ;  /* 0x0000000800488947 */ /* 0x002fea0003800000 */
[C---:B------:R-:W-:Y:S01]  /*0530*/  ISETP.GE.U32.AND P1, PT, R8.reuse, 0x10, PT ;  /* 0x000000100800780c */ /* 0x040fe20003f26070 */
[----:B------:R-:W-:Y:S01]  /*0540*/  IMAD.MOV.U32 R3, RZ, RZ, RZ ;  /* 0x000000ffff037224 */ /* 0x000fe200078e00ff */
[----:B------:R-:W-:-:S04]  /*0550*/  LOP3.LUT R10, R8, 0xf, RZ, 0xc0, !PT ;  /* 0x0000000f080a7812 */ /* 0x000fc800078ec0ff */
[----:B------:R-:W-:-:S07]  /*0560*/  ISETP.NE.AND P0, PT, R10, RZ, PT ;  /* 0x000000ff0a00720c */ /* 0x000fce0003f05270 */
[----:B------:R-:W-:Y:S06]  /*0570*/  @!P1 BRA `(.L_x_8) ;  /* 0x0000000000e09947 */ /* 0x000fec0003800000 */
[----:B------:R-:W0:Y:S01]  /*0580*/  LDCU.64 UR4, c[0x3][URZ] ;  /* 0x00c00000ff0477ac */ /* 0x000e220008000a00 */
[----:B------:R-:W-:Y:S02]  /*0590*/  LOP3.LUT R3, R8, 0x7ffffff0, RZ, 0xc0, !PT ;  /* 0x7ffffff008037812 */ /* 0x000fe400078ec0ff */
[----:B------:R-:W-:-:S03]  /*05a0*/  IADD3 R11, P1, PT, R18, 0x7, RZ ;  /* 0x00000007120b7810 */ /* 0x000fc60007f3e0ff */
[----:B------:R-:W-:Y:S02]  /*05b0*/  IMAD.MOV R9, RZ, RZ, -R3 ;  /* 0x000000ffff097224 */ /* 0x000fe400078e0a03 */
[----:B------:R-:W-:Y:S01]  /*05c0*/  IMAD.X R16, RZ, RZ, R19, P1 ;  /* 0x000000ffff107224 */ /* 0x000fe200008e0613 */
[----:B0-----:R-:W-:-:S04]  /*05d0*/  UIADD3 UR4, UP0, UPT, UR4, 0x27, URZ ;  /* 0x0000002704047890 */ /* 0x001fc8000ff1e0ff */
[----:B------:R-:W-:Y:S02]  /*05e0*/  UIADD3.X UR5, UPT, UPT, URZ, UR5, URZ, UP0, !UPT ;  /* 0x00000005ff057290 */ /* 0x000fe400087fe4ff */
[----:B------:R-:W-:-:S04]  /*05f0*/  IMAD.U32 R12, RZ, RZ, UR4 ;  /* 0x00000004ff0c7e24 */ /* 0x000fc8000f8e00ff */
[----:B------:R-:W-:-:S07]  /*0600*/  IMAD.U32 R13, RZ, RZ, UR5 ;  /* 0x00000005ff0d7e24 */ /* 0x000fce000f8e00ff */
.L_x_9:
[----:B------:R-:W-:Y:S01]  /*0610*/  R2UR UR4, R14 ;  /* 0x000000000e0472ca */ /* 0x000fe200000e0000 */
[----:B------:R-:W-:Y:S01]  /*0620*/  IMAD.MOV.U32 R4, RZ, RZ, R11 ;  /* 0x000000ffff047224 */ /* 0x000fe200078e000b */
[----:B------:R-:W-:Y:S01]  /*0630*/  R2UR UR5, R15 ;  /* 0x000000000f0572ca */ /* 0x000fe200000e0000 */
[----:B------:R-:W-:-:S12]  /*0640*/  IMAD.MOV.U32 R5, RZ, RZ, R16 ;  /* 0x000000ffff057224 */ /* 0x000fd800078e0010 */
[----:B--2---:R-:W2:Y:S01]  /*0650*/  LD.E.U8 R11, desc[UR4][R4.64+-0x7] ;  /* 0xfffff904040b7980 */ /* 0x004ea2000c101100 */
[----:B------:R-:W-:Y:S01]  /*0660*/  R2UR UR6, R14 ;  /* 0x000000000e0672ca */ /* 0x000fe200000e0000 */
[----:B------:R-:W-:Y:S01]  /*0670*/  IMAD.MOV.U32 R6, RZ, RZ, R12 ;  /* 0x000000ffff067224 */ /* 0x000fe200078e000c */
[----:B------:R-:W-:Y:S01]  /*0680*/  R2UR UR7, R15 ;  /* 0x000000000f0772ca */ /* 0x000fe200000e0000 */
[----:B------:R-:W-:-:S05]  /*0690*/  IMAD.MOV.U32 R7, RZ, RZ, R13 ;  /* 0x000000ffff077224 */ /* 0x000fca00078e000d */
[----:B--2---:R0:W-:Y:S07]  /*06a0*/  ST.E.U8 desc[UR4][R6.64+-0xf], R11 ;  /* 0xfffff10b06007985 */ /* 0x0041ee000c101104 */
[----:B------:R-:W2:Y:S04]  /*06b0*/  LD.E.U8 R13, desc[UR6][R4.64+-0x6] ;  /* 0xfffffa06040d7980 */ /* 0x000ea8000c101100 */
[----:B--2---:R1:W-:Y:S04]  /*06c0*/  ST.E.U8 desc[UR4][R6.64+-0xe], R13 ;  /* 0xfffff20d06007985 */ /* 0x0043e8000c101104 */
[----:B------:R-:W2:Y:S04]  /*06d0*/  LD.E.U8 R17, desc[UR6][R4.64+-0x5] ;  /* 0xfffffb0604117980 */ /* 0x000ea8000c101100 */
[----:B--2---:R2:W-:Y:S04]  /*06e0*/  ST.E.U8 desc[UR4][R6.64+-0xd], R17 ;  /* 0xfffff31106007985 */ /* 0x0045e8000c101104 */
[----:B------:R-:W3:Y:S04]  /*06f0*/  LD.E.U8 R21, desc[UR6][R4.64+-0x4] ;  /* 0xfffffc0604157980 */ /* 0x000ee8000c101100 */
[----:B---3--:R3:W-:Y:S04]  /*0700*/  ST.E.U8 desc[UR4][R6.64+-0xc], R21 ;  /* 0xfffff41506007985 */ /* 0x0087e8000c101104 */
[----:B0-----:R-:W4:Y:S04]  /*0710*/  LD.E.U8 R11, desc[UR6][R4.64+-0x3] ;  /* 0xfffffd06040b7980 */ /* 0x001f28000c101100 */
[----:B----4-:R0:W-:Y:S04]  /*0720*/  ST.E.U8 desc[UR4][R6.64+-0xb], R11 ;  /* 0xfffff50b06007985 */ /* 0x0101e8000c101104 */
[----:B-1----:R-:W4:Y:S04]  /*0730*/  LD.E.U8 R13, desc[UR6][R4.64+-0x2] ;  /* 0xfffffe06040d7980 */ /* 0x002f28000c101100 */
[----:B----4-:R1:W-:Y:S04]  /*0740*/  ST.E.U8 desc[UR4][R6.64+-0xa], R13 ;  /* 0xfffff60d06007985 */ /* 0x0103e8000c101104 */
[----:B--2---:R-:W2:Y:S04]  /*0750*/  LD.E.U8 R17, desc[UR6][R4.64+-0x1] ;  /* 0xffffff0604117980 */ /* 0x004ea8000c101100 */
[----:B--2---:R2:W-:Y:S04]  /*0760*/  ST.E.U8 desc[UR4][R6.64+-0x9], R17 ;  /* 0xfffff71106007985 */ /* 0x0045e8000c101104 */
[----:B---3--:R-:W3:Y:S04]  /*0770*/  LD.E.U8 R21, desc[UR6][R4.64] ;  /* 0x0000000604157980 */ /* 0x008ee8000c101100 */
        /* <DEDUP_REMOVED lines=13> */
[----:B--2---:R-:W2:Y:S01]  /*0850*/  LD.E.U8 R17, desc[UR6][R4.64+0x7] ;  /* 0x0000070604117980 */ /* 0x004ea2000c101100 */
[----:B------:R-:W-:-:S05]  /*0860*/  VIADD R9, R9, 0x10 ;  /* 0x0000001009097836 */ /* 0x000fca0000000000 */
[----:B------:R-:W-:Y:S01]  /*0870*/  ISETP.NE.AND P1, PT, R9, RZ, PT ;  /* 0x000000ff0900720c */ /* 0x000fe20003f25270 */
[----:B--2---:R2:W-:Y:S04]  /*0880*/  ST.E.U8 desc[UR4][R6.64+-0x1], R17 ;  /* 0xffffff1106007985 */ /* 0x0045e8000c101104 */
[----:B---3--:R-:W3:Y:S01]  /*0890*/  LD.E.U8 R21, desc[UR6][R4.64+0x8] ;  /* 0x0000080604157980 */ /* 0x008ee2000c101100 */
[----:B0-----:R-:W-:Y:S02]  /*08a0*/  IADD3 R11, P2, PT, R4, 0x10, RZ ;  /* 0x00000010040b7810 */ /* 0x001fe40007f5e0ff */
[----:B------:R-:W-:-:S03]  /*08b0*/  IADD3 R12, P3, PT, R6, 0x10, RZ ;  /* 0x00000010060c7810 */ /* 0x000fc60007f7e0ff */
[----:B------:R-:W-:Y:S02]  /*08c0*/  IMAD.X R16, RZ, RZ, R5, P2 ;  /* 0x000000ffff107224 */ /* 0x000fe400010e0605 */
[----:B-1----:R-:W-:Y:S01]  /*08d0*/  IMAD.X R13, RZ, RZ, R7, P3 ;  /* 0x000000ffff0d7224 */ /* 0x002fe200018e0607 */
[----:B---3--:R2:W-:Y:S01]  /*08e0*/  ST.E.U8 desc[UR4][R6.64], R21 ;  /* 0x0000001506007985 */ /* 0x0085e2000c101104 */
[----:B------:R-:W-:Y:S06]  /*08f0*/  @P1 BRA `(.L_x_9) ;  /* 0xfffffffc00441947 */ /* 0x000fec000383ffff */
.L_x_8:
[----:B------:R-:W-:Y:S05]  /*0900*/  @!P0 BRA `(.L_x_7) ;  /* 0x0000000400508947 */ /* 0x000fea0003800000 */
[----:B------:R-:W-:Y:S02]  /*0910*/  ISETP.GE.U32.AND P0, PT, R10, 0x8, PT ;  /* 0x000000080a00780c */ /* 0x000fe40003f06070 */
[----:B------:R-:W-:-:S04]  /*0920*/  LOP3.LUT R12, R8, 0x7, RZ, 0xc0, !PT ;  /* 0x00000007080c7812 */ /* 0x000fc800078ec0ff */
[----:B------:R-:W-:-:S07]  /*0930*/  ISETP.NE.AND P1, PT, R12, RZ, PT ;  /* 0x000000ff0c00720c */ /* 0x000fce0003f25270 */
[----:B------:R-:W-:Y:S06]  /*0940*/  @!P0 BRA `(.L_x_10) ;  /* 0x0000000000788947 */ /* 0x000fec0003800000 */
[----:B------:R-:W-:Y:S02]  /*0950*/  R2UR UR4, R14 ;  /* 0x000000000e0472ca */ /* 0x000fe400000e0000 */
[----:B------:R-:W-:Y:S02]  /*0960*/  R2UR UR5, R15 ;  /* 0x000000000f0572ca */ /* 0x000fe400000e0000 */
[----:B--2---:R-:W-:-:S05]  /*0970*/  IADD3 R6, P0, PT, R3, R18, RZ ;  /* 0x0000001203067210 */ /* 0x004fca0007f1e0ff */
[----:B------:R-:W-:-:S06]  /*0980*/  IMAD.X R7, RZ, RZ, R19, P0 ;  /* 0x000000ffff077224 */ /* 0x000fcc00000e0613 */
[----:B------:R-:W2:Y:S01]  /*0990*/  LD.E.U8 R9, desc[UR4][R6.64] ;  /* 0x0000000406097980 */ /* 0x000ea2000c101100 */
[----:B------:R-:W0:Y:S01]  /*09a0*/  LDCU.64 UR4, c[0x3][URZ] ;  /* 0x00c00000ff0477ac */ /* 0x000e220008000a00 */
[C---:B------:R-:W-:Y:S02]  /*09b0*/  R2UR UR6, R14.reuse ;  /* 0x000000000e0672ca */ /* 0x040fe400000e0000 */
[C---:B------:R-:W-:Y:S02]  /*09c0*/  R2UR UR7, R15.reuse ;  /* 0x000000000f0772ca */ /* 0x040fe400000e0000 */
[----:B------:R-:W-:Y:S02]  /*09d0*/  R2UR UR8, R14 ;  /* 0x000000000e0872ca */ /* 0x000fe400000e0000 */
[----:B------:R-:W-:Y:S02]  /*09e0*/  R2UR UR9, R15 ;  /* 0x000000000f0972ca */ /* 0x000fe400000e0000 */
[----:B0-----:R-:W-:-:S05]  /*09f0*/  IADD3 R4, P0, PT, R3, UR4, RZ ;  /* 0x0000000403047c10 */ /* 0x001fca000ff1e0ff */
[----:B------:R-:W-:-:S05]  /*0a00*/  IMAD.X R5, RZ, RZ, UR5, P0 ;  /* 0x00000005ff057e24 */ /* 0x000fca00080e06ff */
[----:B--2---:R0:W-:Y:S04]  /*0a10*/  ST.E.U8 desc[UR6][R4.64+0x18], R9 ;  /* 0x0000180904007985 */ /* 0x0041e8000c101106 */
[----:B------:R-:W2:Y:S01]  /*0a20*/  LD.E.U8 R11, desc[UR8][R6.64+0x1] ;  /* 0x00000108060b7980 */ /* 0x000ea2000c101100 */
[----:B------:R-:W-:Y:S02]  /*0a30*/  R2UR UR4, R14 ;  /* 0x000000000e0472ca */ /* 0x000fe400000e0000 */
[----:B------:R-:W-:-:S13]  /*0a40*/  R2UR UR5, R15 ;  /* 0x000000000f0572ca */ /* 0x000fda00000e0000 */
        /* <DEDUP_REMOVED lines=11> */
[----:B---3--:R-:W2:Y:S01]  /*0b00*/  LD.E.U8 R17, desc[UR6][R6.64+0x7] ;  /* 0x0000070606117980 */ /* 0x008ea2000c101100 */
[----:B------:R-:W-:-:S03]  /*0b10*/  VIADD R3, R3, 0x8 ;  /* 0x0000000803037836 */ /* 0x000fc60000000000 */
[----:B--2---:R0:W-:Y:S04]  /*0b20*/  ST.E.U8 desc[UR4][R4.64+0x1f], R17 ;  /* 0x00001f1104007985 */ /* 0x0041e8000c101104 */
.L_x_10:
        /* <DEDUP_REMOVED lines=9> */
[----:B0-----:R-:W2:Y:S01]  /*0bc0*/  LD.E.U8 R9, desc[UR4][R6.64] ;  /* 0x0000000406097980 */ /* 0x001ea2000c101100 */
        /* <DEDUP_REMOVED lines=14> */
[----:B------:R-:W2:Y:S01]  /*0cb0*/  LD.E.U8 R17, desc[UR6][R6.64+0x3] ;  /* 0x0000030606117980 */ /* 0x000ea2000c101100 */
[----:B------:R-:W-:-:S03]  /*0cc0*/  VIADD R3, R3, 0x4 ;  /* 0x0000000403037836 */ /* 0x000fc60000000000 */
[----:B--2---:R1:W-:Y:S04]  /*0cd0*/  ST.E.U8 desc[UR4][R4.64+0x1b], R17 ;  /* 0x00001b1104007985 */ /* 0x0043e8000c101104 */
.L_x_11:
[----:B------:R-:W-:Y:S05]  /*0ce0*/  @!P1 BRA `(.L_x_7) ;  /* 0x0000000000589947 */ /* 0x000fea0003800000 */
[----:B------:R-:W0:Y:S01]  /*0cf0*/  LDCU.64 UR4, c[0x3][URZ] ;  /* 0x00c00000ff0477ac */ /* 0x000e220008000a00 */
[----:B--2---:R-:W-:Y:S01]  /*0d00*/  IADD3 R6, P2, PT, R3, R18, RZ ;  /* 0x0000001203067210 */ /* 0x004fe20007f5e0ff */
[----:B------:R-:W-:-:S04]  /*0d10*/  IMAD.MOV R8, RZ, RZ, -R8 ;  /* 0x000000ffff087224 */ /* 0x000fc800078e0a08 */
[----:B------:R-:W-:Y:S01]  /*0d20*/  IMAD.X R7, RZ, RZ, R19, P2 ;  /* 0x000000ffff077224 */ /* 0x000fe200010e0613 */
[----:B01----:R-:W-:-:S04]  /*0d30*/  IADD3 R9, P0, PT, R3, UR4, RZ ;  /* 0x0000000403097c10 */ /* 0x003fc8000ff1e0ff */
[----:B------:R-:W-:-:S04]  /*0d40*/  IADD3 R9, P1, PT, R9, 0x18, RZ ;  /* 0x0000001809097810 */ /* 0x000fc80007f3e0ff */
[----:B------:R-:W-:-:S09]  /*0d50*/  IADD3.X R10, PT, PT, RZ, UR5, RZ, P1, P0 ;  /* 0x00000005ff0a7c10 */ /* 0x000fd20008fe04ff */
.L_x_12:
[----:B------:R-:W-:Y:S01]  /*0d60*/  R2UR UR4, R14 ;  /* 0x000000000e0472ca */ /* 0x000fe200000e0000 */
[----:B---3--:R-:W-:Y:S01]  /*0d70*/  IMAD.MOV.U32 R4, RZ, RZ, R6 ;  /* 0x000000ffff047224 */ /* 0x008fe200078e0006 */
[----:B------:R-:W-:Y:S01]  /*0d80*/  R2UR UR5, R15 ;  /* 0x000000000f0572ca */ /* 0x000fe200000e0000 */
[----:B------:R-:W-:-:S12]  /*0d90*/  IMAD.MOV.U32 R5, RZ, RZ, R7 ;  /* 0x000000ffff057224 */ /* 0x000fd800078e0007 */
[----:B------:R0:W2:Y:S01]  /*0da0*/  LD.E.U8 R3, desc[UR4][R4.64] ;  /* 0x0000000404037980 */ /* 0x0000a2000c101100 */
[----:B------:R-:W-:Y:S01]  /*0db0*/  VIADD R8, R8, 0x1 ;  /* 0x0000000108087836 */ /* 0x000fe20000000000 */
[----:B------:R-:W-:-:S04]  /*0dc0*/  IADD3 R6, P2, PT, R6, 0x1, RZ ;  /* 0x0000000106067810 */ /* 0x000fc80007f5e0ff */
[----:B------:R-:W-:Y:S01]  /*0dd0*/  ISETP.NE.AND P0, PT, R8, RZ, PT ;  /* 0x000000ff0800720c */ /* 0x000fe20003f05270 */
[----:B------:R-:W-:Y:S02]  /*0de0*/  IMAD.X R7, RZ, RZ, R7, P2 ;  /* 0x000000ffff077224 */ /* 0x000fe400010e0607 */
[----:B0-----:R-:W-:Y:S01]  /*0df0*/  IMAD.MOV.U32 R4, RZ, RZ, R9 ;  /* 0x000000ffff047224 */ /* 0x001fe200078e0009 */
[----:B------:R-:W-:Y:S01]  /*0e00*/  IADD3 R9, P1, PT, R9, 0x1, RZ ;  /* 0x0000000109097810 */ /* 0x000fe20007f3e0ff */
[----:B------:R-:W-:-:S04]  /*0e10*/  IMAD.MOV.U32 R5, RZ, RZ, R10 ;  /* 0x000000ffff057224 */ /* 0x000fc800078e000a */
[----:B------:R-:W-:Y:S01]  /*0e20*/  IMAD.X R10, RZ, RZ, R10, P1 ;  /* 0x000000ffff0a7224 */ /* 0x000fe200008e060a */
[----:B--2---:R3:W-:Y:S03]  /*0e30*/  ST.E.U8 desc[UR4][R4.64], R3 ;  /* 0x0000000304007985 */ /* 0x0047e6000c101104 */
[----:B------:R-:W-:Y:S05]  /*0e40*/  @P0 BRA `(.L_x_12) ;  /* 0xfffffffc00c40947 */ /* 0x000fea000383ffff */
.L_x_7:
[----:B--2---:R-:W-:Y:S01]  /*0e50*/  CS2R R6, SR_GLOBALTIMERLO ;  /* 0x0000000000067805 */ /* 0x004fe20000015200 */
[----:B01----:R-:W0:Y:S01]  /*0e60*/  LDC.64 R10, c[0x3][RZ] ;  /* 0x00c00000ff0a7b82 */ /* 0x003e220000000a00 */
[----:B------:R-:W-:Y:S01]  /*0e70*/  BSSY B1, `(.L_x_13) ;  /* 0x0000009000017945 */ /* 0x000fe20003800000 */
[----:B---3--:R-:W-:Y:S01]  /*0e80*/  IMAD.MOV.U32 R5, RZ, RZ, 0x1 ;  /* 0x00000001ff057424 */ /* 0x008fe200078e00ff */
[----:B0-----:R-:W-:-:S05]  /*0e90*/  IADD3 R10, P0, PT, R10, 0x8, RZ ;  /* 0x000000080a0a7810 */ /* 0x001fca0007f1e0ff */
[----:B------:R-:W-:-:S08]  /*0ea0*/  IMAD.X R11, RZ, RZ, R11, P0 ;  /* 0x000000ffff0b7224 */ /* 0x000fd000000e060b */
.L_x_14:
[----:B------:R-:W-:Y:S01]  /*0eb0*/  IMAD.MOV.U32 R4, RZ, RZ, RZ ;  /* 0x000000ffff047224 */ /* 0x000fe200078e00ff */
[----:B------:R-:W-:Y:S05]  /*0ec0*/  YIELD ;  /* 0x0000000000007946 */ /* 0x000fea0003800000 */
[----:B------:R-:W2:Y:S02]  /*0ed0*/  ATOM.E.CAS.STRONG.GPU PT, R3, [R10], R4, R5 ;  /* 0x000000040a03738b */ /* 0x000ea400001ee105 */
[----:B--2---:R-:W-:-:S13]  /*0ee0*/  ISETP.NE.AND P0, PT, R3, 0x1, PT ;  /* 0x000000010300780c */ /* 0x004fda0003f05270 */
[----:B------:R-:W-:Y:S05]  /*0ef0*/  @!P0 BRA `(.L_x_14) ;  /* 0xfffffffc00ec8947 */ /* 0x000fea000383ffff */
[----:B------:R-:W-:Y:S05]  /*0f00*/  BSYNC B1 ;  /* 0x0000000000017941 */ /* 0x000fea0003800000 */
.L_x_13:
[----:B------:R-:W0:Y:S01]  /*0f10*/  LDC.64 R4, c[0x3][RZ] ;  /* 0x00c00000ff047b82 */ /* 0x000e220000000a00 */
[C---:B------:R-:W-:Y:S01]  /*0f20*/  R2UR UR6, R14.reuse ;  /* 0x000000000e0672ca */ /* 0x040fe200000e0000 */
[----:B------:R-:W-:Y:S01]  /*0f30*/  IMAD.MOV.U32 R8, RZ, RZ, 0x0 ;  /* 0x00000000ff087424 */ /* 0x000fe200078e00ff */
[C---:B------:R-:W-:Y:S01]  /*0f40*/  R2UR UR7, R15.reuse ;  /* 0x000000000f0772ca */ /* 0x040fe200000e0000 */
[----:B------:R-:W-:Y:S01]  /*0f50*/  IMAD.MOV.U32 R9, RZ, RZ, 0x1 ;  /* 0x00000001ff097424 */ /* 0x000fe200078e00ff */
[C---:B------:R-:W-:Y:S01]  /*0f60*/  R2UR UR4, R14.reuse ;  /* 0x000000000e0472ca */ /* 0x040fe200000e0000 */
[----:B------:R-:W-:Y:S01]  /*0f70*/  IMAD.MOV.U32 R3, RZ, RZ, 0x1 ;  /* 0x00000001ff037424 */ /* 0x000fe200078e00ff */
[C---:B------:R-:W-:Y:S02]  /*0f80*/  R2UR UR5, R15.reuse ;  /* 0x000000000f0572ca */ /* 0x040fe400000e0000 */
[----:B------:R-:W-:Y:S02]  /*0f90*/  R2UR UR8, R14 ;  /* 0x000000000e0872ca */ /* 0x000fe400000e0000 */
[----:B------:R-:W-:-:S05]  /*0fa0*/  R2UR UR9, R15 ;  /* 0x000000000f0972ca */ /* 0x000fca00000e0000 */
[----:B0-----:R0:W-:Y:S04]  /*0fb0*/  ST.E.64 desc[UR6][R4.64+0x10], R8 ;  /* 0x0000100804007985 */ /* 0x0011e8000c101b06 */
[----:B------:R0:W-:Y:S01]  /*0fc0*/  ST.E desc[UR4][R4.64+0xc], R3 ;  /* 0x00000c0304007985 */ /* 0x0001e2000c101904 */
[----:B------:R-:W-:Y:S01]  /*0fd0*/  @!PT LDS RZ, [RZ] ;  /* 0x00000000fffff984 */ /* 0x000fe20000000800 */
[----:B------:R-:W-:Y:S01]  /*0fe0*/  @!PT LDS RZ, [RZ] ;  /* 0x00000000fffff984 */ /* 0x000fe20000000800 */
[----:B------:R-:W-:Y:S01]  /*0ff0*/  @!PT LDS RZ, [RZ] ;  /* 0x00000000fffff984 */ /* 0x000fe20000000800 */
[----:B------:R-:W-:Y:S01]  /*1000*/  @!PT LDS RZ, [RZ] ;  /* 0x00000000fffff984 */ /* 0x000fe20000000800 */
[----:B------:R-:W-:-:S00]  /*1010*/  MEMBAR.ALL.CTA ;  /* 0x0000000000007992 */ /* 0x000fc00000008000 */
[----:B------:R-:W-:Y:S06]  /*1020*/  MEMBAR.SC.SYS ;  /* 0x0000000000007992 */ /* 0x000fec0000003000 */
[----:B------:R-:W-:-:S00]  /*1030*/  ERRBAR ;  /* 0x00000000000079ab */ /* 0x000fc00000000000 */
[----:B------:R-:W-:Y:S06]  /*1040*/  CGAERRBAR ;  /* 0x00000000000075ab */ /* 0x000fec0000000000 */
[----:B------:R-:W-:Y:S04]  /*1050*/  CCTL.IVALL ;  /* 0x00000000ff00798f */ /* 0x000fe80002000000 */
[----:B------:R0:W-:Y:S02]  /*1060*/  STG.E desc[UR8][R4.64], R3 ;  /* 0x0000000304007986 */ /* 0x0001e4000c101908 */
.L_x_15:
[----:B------:R-:W-:Y:S02]  /*1070*/  R2UR UR4, R14 ;  /* 0x000000000e0472ca */ /* 0x000fe400000e0000 */
[----:B------:R-:W-:Y:S01]  /*1080*/  R2UR UR5, R15 ;  /* 0x000000000f0572ca */ /* 0x000fe200000e0000 */
        /* <DEDUP_REMOVED lines=9> */
[----:B0-----:R-:W2:Y:S02]  /*1120*/  LDG.E R3, desc[UR4][R10.64+-0x4] ;  /* 0xfffffc040a037981 */ /* 0x001ea4000c1e1900 */
[----:B--2---:R-:W-:-:S13]  /*1130*/  ISETP.NE.U32.AND P0, PT, R3, RZ, PT ;  /* 0x000000ff0300720c */ /* 0x004fda0003f05070 */
[----:B------:R-:W-:Y:S05]  /*1140*/  @!P0 BRA `(.L_x_15) ;  /* 0xfffffffc00c88947 */ /* 0x000fea000383ffff */
[C---:B------:R-:W-:Y:S02]  /*1150*/  R2UR UR4, R14.reuse ;  /* 0x000000000e0472ca */ /* 0x040fe400000e0000 */
[C---:B------:R-:W-:Y:S02]  /*1160*/  R2UR UR5, R15.reuse ;  /* 0x000000000f0572ca */ /* 0x040fe400000e0000 */
[C---:B------:R-:W-:Y:S02]  /*1170*/  R2UR UR6, R14.reuse ;  /* 0x000000000e0672ca */ /* 0x040fe400000e0000 */
[C---:B------:R-:W-:Y:S02]  /*1180*/  R2UR UR7, R15.reuse ;  /* 0x000000000f0772ca */ /* 0x040fe400000e0000 */
[----:B------:R-:W-:Y:S02]  /*1190*/  R2UR UR8, R14 ;  /* 0x000000000e0872ca */ /* 0x000fe400000e0000 */
[----:B------:R-:W-:-:S02]  /*11a0*/  R2UR UR9, R15 ;  /* 0x000000000f0972ca */ /* 0x000fc400000e0000 */
[----:B------:R-:W-:-:S03]  /*11b0*/  IADD3 R4, P0, PT, R10, -0x80000000, RZ ;  /* 0x800000000a047810 */ /* 0x000fc60007f1e0ff */
[----:B------:R0:W-:Y:S02]  /*11c0*/  STG.E desc[UR4][R10.64+-0x4], RZ ;  /* 0xfffffcff0a007986 */ /* 0x0001e4000c101904 */
[----:B------:R-:W-:Y:S01]  /*11d0*/  IMAD.X R5, RZ, RZ, R11, P0 ;  /* 0x000000ffff057224 */ /* 0x000fe200000e060b */
        /* <DEDUP_REMOVED lines=9> */
[----:B------:R1:W5:Y:S04]  /*1270*/  LD.E.64 R8, desc[UR6][R4.64+0x18] ;  /* 0x0000180604087980 */ /* 0x000368000c101b00 */
[----:B------:R0:W-:Y:S02]  /*1280*/  ATOM.E.EXCH.STRONG.GPU PT, RZ, desc[UR8][R10.64], RZ ;  /* 0x800000ff0aff798a */ /* 0x0001e4000c1ef108 */
[----:B0-----:R-:W-:Y:S01]  /*1290*/  CS2R R10, SR_GLOBALTIMERLO ;  /* 0x00000000000a7805 */ /* 0x001fe20000015200 */
[----:B------:R-:W0:Y:S01]  /*12a0*/  S2R R3, SR_LANEID ;  /* 0x0000000000037919 */ /* 0x000e220000000000 */
[----:B------:R-:W-:-:S04]  /*12b0*/  VOTEU.ANY UR4, UPT, PT ;  /* 0x0000000000047886 */ /* 0x000fc800038e0100 */
[----:B------:R-:W-:Y:S01]  /*12c0*/  IADD3 R10, P0, PT, -R6, R10, RZ ;  /* 0x0000000a060a7210 */ /* 0x000fe20007f1e1ff */
[----:B------:R-:W-:Y:S02]  /*12d0*/  UFLO.U32 UR5, UR4 ;  /* 0x00000004000572bd */ /* 0x000fe400080e0000 */
[----:B------:R-:W-:Y:S02]  /*12e0*/  UPOPC UR4, UR4 ;  /* 0x00000004000472bf */ /* 0x000fe40008000000 */
[----:B------:R-:W-:-:S04]  /*12f0*/  IMAD.X R6, R11, 0x1, ~R7, P0 ;  /* 0x000000010b067824 */ /* 0x000fc800000e0e07 */
[----:B------:R-:W-:Y:S02]  /*1300*/  IMAD R13, R6, UR4, RZ ;  /* 0x00000004060d7c24 */ /* 0x000fe4000f8e02ff */
[----:B------:R-:W-:Y:S01]  /*1310*/  IMAD.WIDE.U32 R10, R10, UR4, RZ ;  /* 0x000000040a0a7c25 */ /* 0x000fe2000f8e00ff */
[----:B0-----:R-:W-:-:S13]  /*1320*/  ISETP.EQ.U32.AND P0, PT, R3, UR5, PT ;  /* 0x0000000503007c0c */ /* 0x001fda000bf02070 */
[----:B-1----:R-:W-:Y:S05]  /*1330*/  @!P0 BRA `(.L_x_16) ;  /* 0x0000000000548947 */ /* 0x002fea0003800000 */
[----:B------:R-:W-:Y:S01]  /*1340*/  R2UR UR4, R14 ;  /* 0x000000000e0472ca */ /* 0x000fe200000e0000 */
[----:B------:R-:W-:Y:S01]  /*1350*/  IMAD.IADD R13, R11, 0x1, R13 ;  /* 0x000000010b0d7824 */ /* 0x000fe200078e020d */
[----:B------:R-:W-:Y:S01]  /*1360*/  R2UR UR5, R15 ;  /* 0x000000000f0572ca */ /* 0x000fe200000e0000 */
[----:B------:R-:W-:-:S12]  /*1370*/  IMAD.MOV.U32 R12, RZ, RZ, R10 ;  /* 0x000000ffff0c7224 */ /* 0x000fd800078e000a */
[----:B------:R0:W-:Y:S02]  /*1380*/  ATOM.E.ADD.64.STRONG.GPU P0, RZ, desc[UR4][R4.64+0x28], R12 ;  /* 0x8000280c04ff798a */ /* 0x0001e4000810f504 */
[----:B0-----:R-:W-:Y:S05]  /*1390*/  @P0 BRA `(.L_x_16) ;  /* 0x00000000003c0947 */ /* 0x001fea0003800000 */
[----:B------:R-:W0:Y:S02]  /*13a0*/  QSPC.E.S P0, RZ, [R4+0x28] ;  /* 0x0000280004ff73aa */ /* 0x000e240000000500 */
[----:B0-----:R-:W-:Y:S05]  /*13b0*/  @!P0 BRA `(.L_x_17) ;  /* 0x00000000001c8947 */ /* 0x001fea0003800000 */
[----:B------:R-:W-:-:S07]  /*13c0*/  MOV R3, R4 ;  /* 0x0000000400037202 */ /* 0x000fce0000000f00 */
.L_x_18:
[----:B------:R-:W0:Y:S02]  /*13d0*/  LDS.64 R4, [R3+0x28] ;  /* 0x0000280003047984 */ /* 0x000e240000000a00 */
[----:B0-----:R-:W-:-:S05]  /*13e0*/  IADD3 R6, P0, PT, R4, R10, RZ ;  /* 0x0000000a04067210 */ /* 0x001fca0007f1e0ff */
[----:B------:R-:W-:-:S07]  /*13f0*/  IMAD.X R7, R5, 0x1, R13, P0 ;  /* 0x0000000105077824 */ /* 0x000fce00000e060d */
[----:B------:R-:W0:Y:S02]  /*1400*/  ATOMS.CAST.SPIN.64 P0, [R3+0x28], R4, R6 ;  /* 0x000028040300758d */ /* 0x000e240001800406 */
[----:B0-----:R-:W-:Y:S05]  /*1410*/  @!P0 BRA `(.L_x_18) ;  /* 0xfffffffc00ec8947 */ /* 0x001fea000383ffff */
[----:B------:R-:W-:Y:S05]  /*1420*/  BRA `(.L_x_16) ;  /* 0x0000000000187947 */ /* 0x000fea0003800000 */
.L_x_17:
[----:B------:R-:W-:Y:S02]  /*1430*/  R2UR UR4, R14 ;  /* 0x000000000e0472ca */ /* 0x000fe400000e0000 */
[----:B------:R-:W-:-:S13]  /*1440*/  R2UR UR5, R15 ;  /* 0x000000000f0572ca */ /* 0x000fda00000e0000 */
[----:B------:R-:W2:Y:S02]  /*1450*/  LD.E.64 R6, desc[UR4][R4.64+0x28] ;  /* 0x0000280404067980 */ /* 0x000ea4000c101b00 */
[----:B--2---:R-:W-:-:S05]  /*1460*/  IADD3 R10, P0, PT, R6, R10, RZ ;  /* 0x0000000a060a7210 */ /* 0x004fca0007f1e0ff */
[----:B------:R-:W-:-:S05]  /*1470*/  IMAD.X R11, R7, 0x1, R13, P0 ;  /* 0x00000001070b7824 */ /* 0x000fca00000e060d */
[----:B------:R0:W-:Y:S03]  /*1480*/  ST.E.64 desc[UR4][R4.64+0x28], R10 ;  /* 0x0000280a04007985 */ /* 0x0001e6000c101b04 */
.L_x_16:
[----:B0-----:R-:W-:Y:S02]  /*1490*/  IMAD.MOV.U32 R4, RZ, RZ, R0 ;  /* 0x000000ffff047224 */ /* 0x001fe400078e0000 */
[----:B------:R-:W-:-:S04]  /*14a0*/  IMAD.MOV.U32 R5, RZ, RZ, 0x0 ;  /* 0x00000000ff057424 */ /* 0x000fc800078e00ff */
[----:B-----5:R-:W-:Y:S05]  /*14b0*/  RET.REL.NODEC R4 `(bpf_main) ;  /* 0xffffffe804d07950 */ /* 0x020fea0003c3ffff */
        .type           $bpf_main$_bpf_helper_ext_0002,@function
        .size           $bpf_main$_bpf_helper_ext_0002,($bpf_main$_bpf_helper_ext_0003 - $bpf_main$_bpf_helper_ext_0002)
$bpf_main$_bpf_helper_ext_0002:
        /* <DEDUP_REMOVED lines=19> */
.L_x_21:
        /* <DEDUP_REMOVED lines=47> */
.L_x_20:
[----:B------:R-:W-:Y:S05]  /*18e0*/  @!P0 BRA `(.L_x_19) ;  /* 0x0000000400508947 */ /* 0x000fea0003800000 */
[----:B------:R-:W-:Y:S02]  /*18f0*/  ISETP.GE.U32.AND P0, PT, R12, 0x8, PT ;  /* 0x000000080c00780c */ /* 0x000fe40003f06070 */
[----:B------:R-:W-:-:S04]  /*1900*/  LOP3.LUT R14, R10, 0x7, RZ, 0xc0, !PT ;  /* 0x000000070a0e7812 */ /* 0x000fc800078ec0ff */
[----:B------:R-:W-:-:S07]  /*1910*/  ISETP.NE.AND P1, PT, R14, RZ, PT ;  /* 0x000000ff0e00720c */ /* 0x000fce0003f25270 */
[----:B------:R-:W-:Y:S06]  /*1920*/  @!P0 BRA `(.L_x_22) ;  /* 0x0000000000788947 */ /* 0x000fec0003800000 */
[----:B------:R-:W-:Y:S02]  /*1930*/  R2UR UR4, R8 ;  /* 0x00000000080472ca */ /* 0x000fe400000e0000 */
[----:B------:R-:W-:Y:S02]  /*1940*/  R2UR UR5, R9 ;  /* 0x00000000090572ca */ /* 0x000fe400000e0000 */
[----:B------:R-:W-:-:S05]  /*1950*/  IADD3 R4, P0, PT, R3, R18, RZ ;  /* 0x0000001203047210 */ /* 0x000fca0007f1e0ff */
[----:B------:R-:W-:-:S06]  /*1960*/  IMAD.X R5, RZ, RZ, R19, P0 ;  /* 0x000000ffff057224 */ /* 0x000fcc00000e0613 */
[----:B------:R-:W3:Y:S01]  /*1970*/  LD.E.U8 R11, desc[UR4][R4.64] ;  /* 0x00000004040b7980 */ /* 0x000ee2000c101100 */
[----:B------:R-:W2:Y:S01]  /*1980*/  LDCU.64 UR4, c[0x3][URZ] ;  /* 0x00c00000ff0477ac */ /* 0x000ea20008000a00 */
[C---:B------:R-:W-:Y:S02]  /*1990*/  R2UR UR6, R8.reuse ;  /* 0x00000000080672ca */ /* 0x040fe400000e0000 */
[C---:B------:R-:W-:Y:S02]  /*19a0*/  R2UR UR7, R9.reuse ;  /* 0x00000000090772ca */ /* 0x040fe400000e0000 */
[----:B------:R-:W-:Y:S02]  /*19b0*/  R2UR UR8, R8 ;  /* 0x00000000080872ca */ /* 0x000fe400000e0000 */
[----:B------:R-:W-:Y:S02]  /*19c0*/  R2UR UR9, R9 ;  /* 0x00000000090972ca */ /* 0x000fe400000e0000 */
[----:B--2---:R-:W-:-:S05]  /*19d0*/  IADD3 R6, P0, PT, R3, UR4, RZ ;  /* 0x0000000403067c10 */ /* 0x004fca000ff1e0ff */
[----:B------:R-:W-:-:S05]  /*19e0*/  IMAD.X R7, RZ, RZ, UR5, P0 ;  /* 0x00000005ff077e24 */ /* 0x000fca00080e06ff */
[----:B---3--:R0:W-:Y:S04]  /*19f0*/  ST.E.U8 desc[UR6][R6.64+0x18], R11 ;  /* 0x0000180b06007985 */ /* 0x0081e8000c101106 */
        /* <DEDUP_REMOVED lines=17> */
.L_x_22:
        /* <DEDUP_REMOVED lines=9> */
[----:B0-----:R-:W3:Y:S01]  /*1ba0*/  LD.E.U8 R11, desc[UR4][R4.64] ;  /* 0x00000004040b7980 */ /* 0x001ee2000c101100 */
        /* <DEDUP_REMOVED lines=17> */
.L_x_23:
[----:B------:R-:W-:Y:S05]  /*1cc0*/  @!P1 BRA `(.L_x_19) ;  /* 0x0000000000589947 */ /* 0x000fea0003800000 */
[----:B------:R-:W3:Y:S01]  /*1cd0*/  LDCU.64 UR4, c[0x3][URZ] ;  /* 0x00c00000ff0477ac */ /* 0x000ee20008000a00 */
[----:B012---:R-:W-:Y:S01]  /*1ce0*/  IADD3 R6, P2, PT, R3, R18, RZ ;  /* 0x0000001203067210 */ /* 0x007fe20007f5e0ff */
[----:B------:R-:W-:-:S04]  /*1cf0*/  IMAD.MOV R10, RZ, RZ, -R10 ;  /* 0x000000ffff0a7224 */ /* 0x000fc800078e0a0a */
[----:B------:R-:W-:Y:S01]  /*1d00*/  IMAD.X R7, RZ, RZ, R19, P2 ;  /* 0x000000ffff077224 */ /* 0x000fe200010e0613 */
[----:B---3--:R-:W-:-:S04]  /*1d10*/  IADD3 R11, P0, PT, R3, UR4, RZ ;  /* 0x00000004030b7c10 */ /* 0x008fc8000ff1e0ff */
[----:B------:R-:W-:-:S04]  /*1d20*/  IADD3 R11, P1, PT, R11, 0x18, RZ ;  /* 0x000000180b0b7810 */ /* 0x000fc80007f3e0ff */
[----:B------:R-:W-:-:S09]  /*1d30*/  IADD3.X R12, PT, PT, RZ, UR5, RZ, P1, P0 ;  /* 0x00000005ff0c7c10 */ /* 0x000fd20008fe04ff */
.L_x_24:
        /* <DEDUP_REMOVED lines=15> */
.L_x_19:
[----:B------:R-:W4:Y:S02]  /*1e30*/  LDCU UR5, c[0x3][0x20] ;  /* 0x00c00400ff0577ac */ /* 0x000f240008000800 */
[----:B----4-:R-:W-:-:S09]  /*1e40*/  UISETP.GE.AND UP0, UPT, UR5, 0x1, UPT ;  /* 0x000000010500788c */ /* 0x010fd2000bf06270 */
[----:B------:R-:W-:Y:S05]  /*1e50*/  BRA.U !UP0, `(.L_x_25) ;  /* 0x0000000908607547 */ /* 0x000fea000b800000 */
[----:B------:R-:W-:Y:S02]  /*1e60*/  UISETP.GE.U32.AND UP1, UPT, UR5, 0x10, UPT ;  /* 0x000000100500788c */ /* 0x000fe4000bf26070 */
[----:B------:R-:W-:Y:S01]  /*1e70*/  ULOP3.LUT UR8, UR5, 0xf, URZ, 0xc0, !UPT ;  /* 0x0000000f05087892 */ /* 0x000fe2000f8ec0ff */
[----:B------:R-:W-:-:S03]  /*1e80*/  UMOV UR4, URZ ;  /* 0x000000ff00047c82 */ /* 0x000fc60008000000 */
[----:B------:R-:W-:-:S03]  /*1e90*/  UISETP.NE.AND UP0, UPT, UR8, URZ, UPT ;  /* 0x000000ff0800728c */ /* 0x000fc6000bf05270 */
[----:B------:R-:W-:Y:S08]  /*1ea0*/  BRA.U !UP1, `(.L_x_26) ;  /* 0x0000000109e07547 */ /* 0x000ff0000b800000 */
[----:B------:R-:W4:Y:S01]  /*1eb0*/  LDCU.64 UR6, c[0x3][URZ] ;  /* 0x00c00000ff0677ac */ /* 0x000f220008000a00 */
[----:B---3--:R-:W-:Y:S01]  /*1ec0*/  IADD3 R3, P0, PT, R18, 0x7, RZ ;  /* 0x0000000712037810 */ /* 0x008fe20007f1e0ff */
[----:B------:R-:W-:-:S04]  /*1ed0*/  ULOP3.LUT UR4, UR5, 0x7ffffff0, URZ, 0xc0, !UPT ;  /* 0x7ffffff005047892 */ /* 0x000fc8000f8ec0ff */
[----:B------:R-:W-:Y:S01]  /*1ee0*/  IMAD.X R12, RZ, RZ, R19, P0 ;  /* 0x000000ffff0c7224 */ /* 0x000fe200000e0613 */
[----:B------:R-:W-:Y:S02]  /*1ef0*/  UIADD3 UR9, UPT, UPT, -UR4, URZ, URZ ;  /* 0x000000ff04097290 */ /* 0x000fe4000fffe1ff */
[----:B----4-:R-:W-:-:S04]  /*1f00*/  UIADD3 UR6, UP1, UPT, UR6, 0x40000027, URZ ;  /* 0x4000002706067890 */ /* 0x010fc8000ff3e0ff */
[----:B------:R-:W-:Y:S02]  /*1f10*/  UIADD3.X UR7, UPT, UPT, URZ, UR7, URZ, UP1, !UPT ;  /* 0x00000007ff077290 */ /* 0x000fe40008ffe4ff */
[----:B------:R-:W-:-:S04]  /*1f20*/  IMAD.U32 R10, RZ, RZ, UR6 ;  /* 0x00000006ff0a7e24 */ /* 0x000fc8000f8e00ff */
[----:B01----:R-:W-:-:S07]  /*1f30*/  IMAD.U32 R11, RZ, RZ, UR7 ;  /* 0x00000007ff0b7e24 */ /* 0x003fce000f8e00ff */
.L_x_27:
[----:B------:R-:W-:Y:S01]  /*1f40*/  R2UR UR6, R8 ;  /* 0x00000000080672ca */ /* 0x000fe200000e0000 */
[----:B------:R-:W-:Y:S01]  /*1f50*/  IMAD.MOV.U32 R4, RZ, RZ, R3 ;  /* 0x000000ffff047224 */ /* 0x000fe200078e0003 */
[----:B------:R-:W-:Y:S01]  /*1f60*/  R2UR UR7, R9 ;  /* 0x00000000090772ca */ /* 0x000fe200000e0000 */
[----:B------:R-:W-:-:S12]  /*1f70*/  IMAD.MOV.U32 R5, RZ, RZ, R12 ;  /* 0x000000ffff057224 */ /* 0x000fd800078e000c */
[----:B------:R-:W3:Y:S01]  /*1f80*/  LD.E.U8 R3, desc[UR6][R4.64+-0x7] ;  /* 0xfffff90604037980 */ /* 0x000ee2000c101100 */
[----:B------:R-:W-:Y:S01]  /*1f90*/  R2UR UR10, R8 ;  /* 0x00000000080a72ca */ /* 0x000fe200000e0000 */
[----:B--2-4-:R-:W-:Y:S01]  /*1fa0*/  IMAD.MOV.U32 R6, RZ, RZ, R10 ;  /* 0x000000ffff067224 */ /* 0x014fe200078e000a */
[----:B------:R-:W-:Y:S01]  /*1fb0*/  R2UR UR11, R9 ;  /* 0x00000000090b72ca */ /* 0x000fe200000e0000 */
[----:B------:R-:W-:-:S05]  /*1fc0*/  IMAD.MOV.U32 R7, RZ, RZ, R11 ;  /* 0x000000ffff077224 */ /* 0x000fca00078e000b */
[----:B---3--:R0:W-:Y:S07]  /*1fd0*/  ST.E.U8 desc[UR6][R6.64+-0xf], R3 ;  /* 0xfffff10306007985 */ /* 0x0081ee000c101106 */
        /* <DEDUP_REMOVED lines=29> */
[----:B------:R-:W-:Y:S01]  /*21b0*/  UIADD3 UR9, UPT, UPT, UR9, 0x10, URZ ;  /* 0x0000001009097890 */ /* 0x000fe2000fffe0ff */
[----:B0-----:R-:W-:-:S02]  /*21c0*/  IADD3 R3, P0, PT, R4, 0x10, RZ ;  /* 0x0000001004037810 */ /* 0x001fc40007f1e0ff */
[----:B------:R-:W-:Y:S01]  /*21d0*/  IADD3 R10, P1, PT, R6, 0x10, RZ ;  /* 0x00000010060a7810 */ /* 0x000fe20007f3e0ff */
[----:B------:R-:W-:Y:S02]  /*21e0*/  UISETP.NE.AND UP1, UPT, UR9, URZ, UPT ;  /* 0x000000ff0900728c */ /* 0x000fe4000bf25270 */
[----:B------:R-:W-:Y:S02]  /*21f0*/  IMAD.X R12, RZ, RZ, R5, P0 ;  /* 0x000000ffff0c7224 */ /* 0x000fe400000e0605 */
[----:B-1----:R-:W-:Y:S01]  /*2200*/  IMAD.X R11, RZ, RZ, R7, P1 ;  /* 0x000000ffff0b7224 */ /* 0x002fe200008e0607 */
[----:B--2---:R4:W-:Y:S04]  /*2210*/  ST.E.U8 desc[UR6][R6.64], R15 ;  /* 0x0000000f06007985 */ /* 0x0049e8000c101106 */
[----:B------:R-:W-:Y:S05]  /*2220*/  BRA.U UP1, `(.L_x_27) ;  /* 0xfffffffd01447547 */ /* 0x000fea000b83ffff */
.L_x_26:
[----:B------:R-:W-:Y:S05]  /*2230*/  BRA.U !UP0, `(.L_x_25) ;  /* 0x0000000508687547 */ /* 0x000fea000b800000 */
[----:B------:R-:W-:Y:S02]  /*2240*/  UISETP.GE.U32.AND UP1, UPT, UR8, 0x8, UPT ;  /* 0x000000080800788c */ /* 0x000fe4000bf26070 */
[----:B------:R-:W-:-:S04]  /*2250*/  ULOP3.LUT UR9, UR5, 0x7, URZ, 0xc0, !UPT ;  /* 0x0000000705097892 */ /* 0x000fc8000f8ec0ff */
[----:B------:R-:W-:-:S03]  /*2260*/  UISETP.NE.AND UP0, UPT, UR9, URZ, UPT ;  /* 0x000000ff0900728c */ /* 0x000fc6000bf05270 */
[----:B------:R-:W-:Y:S08]  /*2270*/  BRA.U !UP1, `(.L_x_28) ;  /* 0x0000000109887547 */ /* 0x000ff0000b800000 */
[----:B------:R-:W-:Y:S02]  /*2280*/  R2UR UR6, R8 ;  /* 0x00000000080672ca */ /* 0x000fe400000e0000 */
[----:B------:R-:W-:Y:S02]  /*2290*/  R2UR UR7, R9 ;  /* 0x00000000090772ca */ /* 0x000fe400000e0000 */
[----:B012-4-:R-:W-:-:S05]  /*22a0*/  IADD3 R6, P0, PT, R18, UR4, RZ ;  /* 0x0000000412067c10 */ /* 0x017fca000ff1e0ff */
[----:B------:R-:W-:-:S06]  /*22b0*/  IMAD.X R7, RZ, RZ, R19, P0 ;  /* 0x000000ffff077224 */ /* 0x000fcc00000e0613 */
[----:B---3--:R-:W2:Y:S01]  /*22c0*/  LD.E.U8 R3, desc[UR6][R6.64] ;  /* 0x0000000606037980 */ /* 0x008ea2000c101100 */
[----:B------:R-:W0:Y:S01]  /*22d0*/  LDCU.64 UR6, c[0x3][URZ] ;  /* 0x00c00000ff0677ac */ /* 0x000e220008000a00 */
[C---:B------:R-:W-:Y:S02]  /*22e0*/  R2UR UR10, R8.reuse ;  /* 0x00000000080a72ca */ /* 0x040fe400000e0000 */
[C---:B------:R-:W-:Y:S02]  /*22f0*/  R2UR UR11, R9.reuse ;  /* 0x00000000090b72ca */ /* 0x040fe400000e0000 */
[----:B------:R-:W-:Y:S02]  /*2300*/  R2UR UR12, R8 ;  /* 0x00000000080c72ca */ /* 0x000fe400000e0000 */
[----:B------:R-:W-:Y:S01]  /*2310*/  R2UR UR13, R9 ;  /* 0x00000000090d72ca */ /* 0x000fe200000e0000 */
[----:B0-----:R-:W-:-:S04]  /*2320*/  UIADD3 UR6, UP1, UPT, UR4, UR6, URZ ;  /* 0x0000000604067290 */ /* 0x001fc8000ff3e0ff */
[----:B------:R-:W-:Y:S02]  /*2330*/  UIADD3.X UR7, UPT, UPT, URZ, UR7, URZ, UP1, !UPT ;  /* 0x00000007ff077290 */ /* 0x000fe40008ffe4ff */
[----:B------:R-:W-:-:S04]  /*2340*/  UIADD3 UR6, UP1, UPT, UR6, 0x40000000, URZ ;  /* 0x4000000006067890 */ /* 0x000fc8000ff3e0ff */
[----:B------:R-:W-:Y:S02]  /*2350*/  UIADD3.X UR7, UPT, UPT, URZ, UR7, URZ, UP1, !UPT ;  /* 0x00000007ff077290 */ /* 0x000fe40008ffe4ff */
[----:B------:R-:W-:-:S04]  /*2360*/  IMAD.U32 R4, RZ, RZ, UR6 ;  /* 0x00000006ff047e24 */ /* 0x000fc8000f8e00ff */
[----:B------:R-:W-:-:S05]  /*2370*/  IMAD.U32 R5, RZ, RZ, UR7 ;  /* 0x00000007ff057e24 */ /* 0x000fca000f8e00ff */
        /* <DEDUP_REMOVED lines=16> */
[----:B------:R-:W-:-:S03]  /*2480*/  UIADD3 UR4, UPT, UPT, UR4, 0x8, URZ ;  /* 0x0000000804047890 */ /* 0x000fc6000fffe0ff */
[----:B--2---:R0:W-:Y:S09]  /*2490*/  ST.E.U8 desc[UR6][R4.64+0x1f], R15 ;  /* 0x00001f0f04007985 */ /* 0x0041f2000c101106 */
.L_x_28:
        /* <DEDUP_REMOVED lines=29> */
[----:B------:R-:W-:-:S03]  /*2670*/  UIADD3 UR4, UPT, UPT, UR4, 0x4, URZ ;  /* 0x0000000404047890 */ /* 0x000fc6000fffe0ff */
[----:B--2---:R0:W-:Y:S09]  /*2680*/  ST.E.U8 desc[UR6][R4.64+0x1b], R15 ;  /* 0x00001b0f04007985 */ /* 0x0041f2000c101106 */
.L_x_29:
[----:B------:R-:W-:Y:S05]  /*2690*/  BRA.U !UP0, `(.L_x_25) ;  /* 0x0000000108507547 */ /* 0x000fea000b800000 */
[----:B------:R-:W5:Y:S01]  /*26a0*/  LDCU.64 UR6, c[0x3][URZ] ;  /* 0x00c00000ff0677ac */ /* 0x000f620008000a00 */
[----:B0--3--:R-:W-:Y:S01]  /*26b0*/  IADD3 R4, P0, PT, R18, UR4, RZ ;  /* 0x0000000412047c10 */ /* 0x009fe2000ff1e0ff */
[----:B------:R-:W-:-:S04]  /*26c0*/  UIADD3 UR5, UPT, UPT, -UR5, URZ, URZ ;  /* 0x000000ff05057290 */ /* 0x000fc8000fffe1ff */
[----:B------:R-:W-:Y:S01]  /*26d0*/  IMAD.X R5, RZ, RZ, R19, P0 ;  /* 0x000000ffff057224 */ /* 0x000fe200000e0613 */
[----:B-----5:R-:W-:-:S04]  /*26e0*/  UIADD3 UR6, UP0, UPT, UR4, UR6, URZ ;  /* 0x0000000604067290 */ /* 0x020fc8000ff1e0ff */
[----:B------:R-:W-:-:S04]  /*26f0*/  UIADD3 UR6, UP1, UPT, UR6, 0x40000018, URZ ;  /* 0x4000001806067890 */ /* 0x000fc8000ff3e0ff */
[----:B------:R-:W-:-:S12]  /*2700*/  UIADD3.X UR4, UPT, UPT, URZ, URZ, UR7, UP1, UP0 ;  /* 0x000000ffff047290 */ /* 0x000fd80008fe0407 */
.L_x_30:
[----:B------:R-:W-:Y:S02]  /*2710*/  R2UR UR8, R8 ;  /* 0x00000000080872ca */ /* 0x000fe400000e0000 */
[----:B------:R-:W-:-:S13]  /*2720*/  R2UR UR9, R9 ;  /* 0x00000000090972ca */ /* 0x000fda00000e0000 */
[----:B0-----:R0:W3:Y:S01]  /*2730*/  LD.E.U8 R3, desc[UR8][R4.64] ;  /* 0x0000000804037980 */ /* 0x0010e2000c101100 */
[----:B-12-4-:R-:W-:Y:S01]  /*2740*/  IMAD.U32 R6, RZ, RZ, UR6 ;  /* 0x00000006ff067e24 */ /* 0x016fe2000f8e00ff */
[----:B------:R-:W-:Y:S01]  /*2750*/  UIADD3 UR6, UP0, UPT, UR6, 0x1, URZ ;  /* 0x0000000106067890 */ /* 0x000fe2000ff1e0ff */
[----:B------:R-:W-:Y:S01]  /*2760*/  IMAD.U32 R7, RZ, RZ, UR4 ;  /* 0x00000004ff077e24 */ /* 0x000fe2000f8e00ff */
[----:B------:R-:W-:Y:S02]  /*2770*/  UIADD3 UR5, UPT, UPT, UR5, 0x1, URZ ;  /* 0x0000000105057890 */ /* 0x000fe4000fffe0ff */
[----:B------:R-:W-:Y:S02]  /*2780*/  UIADD3.X UR4, UPT, UPT, URZ, UR4, URZ, UP0, !UPT ;  /* 0x00000004ff047290 */ /* 0x000fe400087fe4ff */
[----:B------:R-:W-:Y:S01]  /*2790*/  UISETP.NE.AND UP0, UPT, UR5, URZ, UPT ;  /* 0x000000ff0500728c */ /* 0x000fe2000bf05270 */
[----:B0-----:R-:W-:-:S05]  /*27a0*/  IADD3 R4, P0, PT, R4, 0x1, RZ ;  /* 0x0000000104047810 */ /* 0x001fca0007f1e0ff */
[----:B------:R-:W-:Y:S01]  /*27b0*/  IMAD.X R5, RZ, RZ, R5, P0 ;  /* 0x000000ffff057224 */ /* 0x000fe200000e0605 */
[----:B---3--:R0:W-:Y:S02]  /*27c0*/  ST.E.U8 desc[UR8][R6.64], R3 ;  /* 0x0000000306007985 */ /* 0x0081e4000c101108 */
[----:B------:R-:W-:Y:S05]  /*27d0*/  BRA.U UP0, `(.L_x_30) ;  /* 0xfffffffd00cc7547 */ /* 0x000fea000b83ffff */
.L_x_25:
[----:B0--3--:R-:W0:Y:S01]  /*27e0*/  LDC.64 R4, c[0x3][RZ] ;  /* 0x00c00000ff047b82 */ /* 0x009e220000000a00 */
[----:B------:R-:W-:Y:S02]  /*27f0*/  R2UR UR4, R8 ;  /* 0x00000000080472ca */ /* 0x000fe400000e0000 */
[----:B------:R-:W-:Y:S02]  /*2800*/  R2UR UR5, R9 ;  /* 0x00000000090572ca */ /* 0x000fe400000e0000 */
[----:B0-----:R-:W-:-:S05]  /*2810*/  IADD3 R4, P0, PT, R4, -0x7fffffe8, RZ ;  /* 0x8000001804047810 */ /* 0x001fca0007f1e0ff */
[----:B------:R-:W-:-:S06]  /*2820*/  IMAD.X R5, RZ, RZ, R5, P0 ;  /* 0x000000ffff057224 */ /* 0x000fcc00000e0605 */
[----:B------:R0:W-:Y:S01]  /*2830*/  ST.E.64 desc[UR4][R4.64], RZ ;  /* 0x000000ff04007985 */ /* 0x0001e2000c101b04 */
[----:B-12-4-:R-:W-:Y:S02]  /*2840*/  CS2R R6, SR_GLOBALTIMERLO ;  /* 0x0000000000067805 */ /* 0x016fe40000015200 */
[----:B------:R-:W-:Y:S01]  /*2850*/  IADD3 R20, P0, PT, RZ, R4, RZ ;  /* 0x00000004ff147210 */ /* 0x000fe20007f1e0ff */
[----:B------:R-:W-:Y:S01]  /*2860*/  BSSY B1, `(.L_x_31) ;  /* 0x000000a000017945 */ /* 0x000fe20003800000 */
[----:B------:R-:W-:Y:S02]  /*2870*/  IMAD.MOV.U32 R13, RZ, RZ, 0x1 ;  /* 0x00000001ff0d7424 */ /* 0x000fe400078e00ff */
[----:B------:R-:W-:Y:S02]  /*2880*/  IADD3 R10, P1, PT, R20, -0x80000000, RZ ;  /* 0x80000000140a7810 */ /* 0x000fe40007f3e0ff */
[----:B------:R-:W-:-:S05]  /*2890*/  IADD3.X R14, PT, PT, R5, -0x1, RZ, P0, !PT ;  /* 0xffffffff050e7810 */ /* 0x000fca00007fe4ff */
[----:B0-----:R-:W-:-:S07]  /*28a0*/  IMAD.X R11, RZ, RZ, R14, P1 ;  /* 0x000000ffff0b7224 */ /* 0x001fce00008e060e */
.L_x_32:
[----:B------:R-:W-:Y:S01]  /*28b0*/  IMAD.MOV.U32 R12, RZ, RZ, RZ ;  /* 0x000000ffff0c7224 */ /* 0x000fe200078e00ff */
[----:B------:R-:W-:Y:S05]  /*28c0*/  YIELD ;  /* 0x0000000000007946 */ /* 0x000fea0003800000 */
[----:B------:R-:W2:Y:S02]  /*28d0*/  ATOM.E.CAS.STRONG.GPU PT, R12, [R10+-0x10], R12, R13 ;  /* 0xfffff00c0a0c738b */ /* 0x000ea400001ee10d */
[----:B--2---:R-:W-:-:S13]  /*28e0*/  ISETP.NE.AND P0, PT, R12, 0x1, PT ;  /* 0x000000010c00780c */ /* 0x004fda0003f05270 */
[----:B------:R-:W-:Y:S05]  /*28f0*/  @!P0 BRA `(.L_x_32) ;  /* 0xfffffffc00ec8947 */ /* 0x000fea000383ffff */
[----:B------:R-:W-:Y:S05]  /*2900*/  BSYNC B1 ;  /* 0x0000000000017941 */ /* 0x000fea0003800000 */
.L_x_31:
[----:B------:R-:W0:Y:S01]  /*2910*/  LDC.64 R10, c[0x3][RZ] ;  /* 0x00c00000ff0a7b82 */ /* 0x000e220000000a00 */
[C---:B------:R-:W-:Y:S01]  /*2920*/  R2UR UR6, R8.reuse ;  /* 0x00000000080672ca */ /* 0x040fe200000e0000 */
[----:B------:R-:W-:Y:S01]  /*2930*/  IMAD.MOV.U32 R12, RZ, RZ, 0x0 ;  /* 0x00000000ff0c7424 */ /* 0x000fe200078e00ff */
[C---:B------:R-:W-:Y:S01]  /*2940*/  R2UR UR7, R9.reuse ;  /* 0x00000000090772ca */ /* 0x040fe200000e0000 */
[----:B------:R-:W-:Y:S01]  /*2950*/  IMAD.MOV.U32 R13, RZ, RZ, 0x1 ;  /* 0x00000001ff0d7424 */ /* 0x000fe200078e00ff */
[C---:B------:R-:W-:Y:S01]  /*2960*/  R2UR UR4, R8.reuse ;  /* 0x00000000080472ca */ /* 0x040fe200000e0000 */
[----:B------:R-:W-:Y:S01]  /*2970*/  IMAD.MOV.U32 R3, RZ, RZ, 0x2 ;  /* 0x00000002ff037424 */ /* 0x000fe200078e00ff */
[C---:B------:R-:W-:Y:S01]  /*2980*/  R2UR UR5, R9.reuse ;  /* 0x00000000090572ca */ /* 0x040fe200000e0000 */
[----:B------:R-:W-:Y:S01]  /*2990*/  IMAD.MOV.U32 R15, RZ, RZ, 0x1 ;  /* 0x00000001ff0f7424 */ /* 0x000fe200078e00ff */
        /* <DEDUP_REMOVED lines=14> */
.L_x_33:
[----:B------:R-:W-:Y:S02]  /*2a80*/  R2UR UR4, R8 ;  /* 0x00000000080472ca */ /* 0x000fe400000e0000 */
[----:B------:R-:W-:Y:S02]  /*2a90*/  R2UR UR5, R9 ;  /* 0x00000000090572ca */ /* 0x000fe400000e0000 */
[----:B0-----:R-:W-:-:S05]  /*2aa0*/  IADD3 R10, P0, PT, R20, -0x80000000, RZ ;  /* 0x80000000140a7810 */ /* 0x001fca0007f1e0ff */
        /* <DEDUP_REMOVED lines=10> */
[----:B------:R-:W2:Y:S02]  /*2b50*/  LDG.E R3, desc[UR4][R10.64+-0x14] ;  /* 0xffffec040a037981 */ /* 0x000ea4000c1e1900 */
[----:B--2---:R-:W-:-:S13]  /*2b60*/  ISETP.NE.U32.AND P0, PT, R3, RZ, PT ;  /* 0x000000ff0300720c */ /* 0x004fda0003f05070 */
[----:B------:R-:W-:Y:S05]  /*2b70*/  @!P0 BRA `(.L_x_33) ;  /* 0xfffffffc00c08947 */ /* 0x000fea000383ffff */
[C---:B------:R-:W-:Y:S02]  /*2b80*/  R2UR UR4, R8.reuse ;  /* 0x00000000080472ca */ /* 0x040fe400000e0000 */
[C---:B------:R-:W-:Y:S02]  /*2b90*/  R2UR UR5, R9.reuse ;  /* 0x00000000090572ca */ /* 0x040fe400000e0000 */
[----:B------:R-:W-:Y:S02]  /*2ba0*/  R2UR UR6, R8 ;  /* 0x00000000080672ca */ /* 0x000fe400000e0000 */
[----:B------:R-:W-:-:S09]  /*2bb0*/  R2UR UR7, R9 ;  /* 0x00000000090772ca */ /* 0x000fd200000e0000 */
[----:B------:R0:W-:Y:S01]  /*2bc0*/  STG.E desc[UR4][R10.64+-0x14], RZ ;  /* 0xffffecff0a007986 */ /* 0x0001e2000c101904 */
        /* <DEDUP_REMOVED lines=9> */
[----:B------:R0:W-:Y:S02]  /*2c60*/  ATOM.E.EXCH.STRONG.GPU PT, RZ, desc[UR6][R10.64+-0x10], RZ ;  /* 0xfffff0ff0aff798a */ /* 0x0001e4000c1ef106 */
[----:B0-----:R-:W-:Y:S01]  /*2c70*/  CS2R R10, SR_GLOBALTIMERLO ;  /* 0x00000000000a7805 */ /* 0x001fe20000015200 */
[----:B------:R-:W0:Y:S01]  /*2c80*/  S2R R3, SR_LANEID ;  /* 0x0000000000037919 */ /* 0x000e220000000000 */
[----:B------:R-:W-:-:S04]  /*2c90*/  VOTEU.ANY UR4, UPT, PT ;  /* 0x0000000000047886 */ /* 0x000fc800038e0100 */
[----:B------:R-:W-:Y:S01]  /*2ca0*/  IADD3 R10, P1, PT, -R6, R10, RZ ;  /* 0x0000000a060a7210 */ /* 0x000fe20007f3e1ff */
[----:B------:R-:W-:Y:S02]  /*2cb0*/  UFLO.U32 UR5, UR4 ;  /* 0x00000004000572bd */ /* 0x000fe400080e0000 */
[----:B------:R-:W-:Y:S02]  /*2cc0*/  UPOPC UR4, UR4 ;  /* 0x00000004000472bf */ /* 0x000fe40008000000 */
[----:B------:R-:W-:Y:S02]  /*2cd0*/  IMAD.X R6, R11, 0x1, ~R7, P1 ;  /* 0x000000010b067824 */ /* 0x000fe400008e0e07 */
[----:B------:R-:W-:Y:S02]  /*2ce0*/  IMAD.MOV.U32 R7, RZ, RZ, 0x0 ;  /* 0x00000000ff077424 */ /* 0x000fe400078e00ff */
[----:B------:R-:W-:Y:S02]  /*2cf0*/  IMAD R13, R6, UR4, RZ ;  /* 0x00000004060d7c24 */ /* 0x000fe4000f8e02ff */
[----:B------:R-:W-:-:S02]  /*2d00*/  IMAD.MOV.U32 R6, RZ, RZ, R0 ;  /* 0x000000ffff067224 */ /* 0x000fc400078e0000 */
[----:B------:R-:W-:Y:S01]  /*2d10*/  IMAD.WIDE.U32 R10, R10, UR4, RZ ;  /* 0x000000040a0a7c25 */ /* 0x000fe2000f8e00ff */
[----:B0-----:R-:W-:-:S13]  /*2d20*/  ISETP.EQ.U32.AND P0, PT, R3, UR5, PT ;  /* 0x0000000503007c0c */ /* 0x001fda000bf02070 */
[----:B------:R-:W-:Y:S05]  /*2d30*/  @!P0 RET.REL.NODEC R6 `(bpf_main) ;  /* 0xffffffd006b08950 */ /* 0x000fea0003c3ffff */
[----:B------:R-:W-:Y:S01]  /*2d40*/  R2UR UR4, R8 ;  /* 0x00000000080472ca */ /* 0x000fe200000e0000 */
[----:B------:R-:W-:Y:S01]  /*2d50*/  IMAD.IADD R13, R11, 0x1, R13 ;  /* 0x000000010b0d7824 */ /* 0x000fe200078e020d */
[----:B------:R-:W-:Y:S01]  /*2d60*/  R2UR UR5, R9 ;  /* 0x00000000090572ca */ /* 0x000fe200000e0000 */
[----:B------:R-:W-:-:S12]  /*2d70*/  IMAD.MOV.U32 R12, RZ, RZ, R10 ;  /* 0x000000ffff0c7224 */ /* 0x000fd800078e000a */
[----:B------:R0:W-:Y:S01]  /*2d80*/  ATOM.E.ADD.64.STRONG.GPU P0, RZ, desc[UR4][R4.64+0x20], R12 ;  /* 0x8000200c04ff798a */ /* 0x0001e2000810f504 */
[----:B------:R-:W-:Y:S02]  /*2d90*/  IMAD.MOV.U32 R6, RZ, RZ, R0 ;  /* 0x000000ffff067224 */ /* 0x000fe400078e0000 */
[----:B------:R-:W-:-:S04]  /*2da0*/  IMAD.MOV.U32 R7, RZ, RZ, 0x0 ;  /* 0x00000000ff077424 */ /* 0x000fc800078e00ff */
[----:B0-----:R-:W-:Y:S05]  /*2db0*/  @P0 RET.REL.NODEC R6 `(bpf_main) ;  /* 0xffffffd006900950 */ /* 0x001fea0003c3ffff */
[----:B------:R-:W0:Y:S02]  /*2dc0*/  QSPC.E.S P0, RZ, [R4+0x20] ;  /* 0x0000200004ff73aa */ /* 0x000e240000000500 */
[----:B0-----:R-:W-:Y:S05]  /*2dd0*/  @!P0 BRA `(.L_x_34) ;  /* 0x0000000000248947 */ /* 0x001fea0003800000 */
[----:B------:R-:W-:-:S07]  /*2de0*/  MOV R3, R4 ;  /* 0x0000000400037202 */ /* 0x000fce0000000f00 */
.L_x_35:
[----:B------:R-:W0:Y:S02]  /*2df0*/  LDS.64 R4, [R3+0x20] ;  /* 0x0000200003047984 */ /* 0x000e240000000a00 */
[----:B0-----:R-:W-:-:S05]  /*2e00*/  IADD3 R6, P0, PT, R4, R10, RZ ;  /* 0x0000000a04067210 */ /* 0x001fca0007f1e0ff */
[----:B------:R-:W-:-:S07]  /*2e10*/  IMAD.X R7, R5, 0x1, R13, P0 ;  /* 0x0000000105077824 */ /* 0x000fce00000e060d */
[----:B------:R-:W0:Y:S02]  /*2e20*/  ATOMS.CAST.SPIN.64 P0, [R3+0x20], R4, R6 ;  /* 0x000020040300758d */ /* 0x000e240001800406 */
[----:B0-----:R-:W-:Y:S05]  /*2e30*/  @!P0 BRA `(.L_x_35) ;  /* 0xfffffffc00ec8947 */ /* 0x001fea000383ffff */
[----:B------:R-:W-:Y:S02]  /*2e40*/  IMAD.MOV.U32 R4, RZ, RZ, R0 ;  /* 0x000000ffff047224 */ /* 0x000fe400078e0000 */
[----:B------:R-:W-:-:S04]  /*2e50*/  IMAD.MOV.U32 R5, RZ, RZ, 0x0 ;  /* 0x00000000ff057424 */ /* 0x000fc800078e00ff */
[----:B------:R-:W-:Y:S05]  /*2e60*/  RET.REL.NODEC R4 `(bpf_main) ;  /* 0xffffffd004647950 */ /* 0x000fea0003c3ffff */
.L_x_34:
[----:B------:R-:W-:Y:S02]  /*2e70*/  R2UR UR4, R8 ;  /* 0x00000000080472ca */ /* 0x000fe400000e0000 */
[----:B------:R-:W-:-:S13]  /*2e80*/  R2UR UR5, R9 ;  /* 0x00000000090572ca */ /* 0x000fda00000e0000 */
[----:B------:R-:W2:Y:S02]  /*2e90*/  LD.E.64 R6, desc[UR4][R4.64+0x20] ;  /* 0x0000200404067980 */ /* 0x000ea4000c101b00 */
[----:B--2---:R-:W-:Y:S01]  /*2ea0*/  IADD3 R10, P0, PT, R6, R10, RZ ;  /* 0x0000000a060a7210 */ /* 0x004fe20007f1e0ff */
[----:B------:R-:W-:-:S04]  /*2eb0*/  IMAD.MOV.U32 R6, RZ, RZ, R0 ;  /* 0x000000ffff067224 */ /* 0x000fc800078e0000 */
[----:B------:R-:W-:Y:S02]  /*2ec0*/  IMAD.X R11, R7, 0x1, R13, P0 ;  /* 0x00000001070b7824 */ /* 0x000fe400000e060d */
[----:B------:R-:W-:-:S03]  /*2ed0*/  IMAD.MOV.U32 R7, RZ, RZ, 0x0 ;  /* 0x00000000ff077424 */ /* 0x000fc600078e00ff */
[----:B------:R0:W-:Y:S02]  /*2ee0*/  ST.E.64 desc[UR4][R4.64+0x20], R10 ;  /* 0x0000200a04007985 */ /* 0x0001e4000c101b04 */
[----:B0-----:R-:W-:Y:S05]  /*2ef0*/  RET.REL.NODEC R6 `(bpf_main) ;  /* 0xffffffd006407950 */ /* 0x001fea0003c3ffff */
        .type           $bpf_main$_bpf_helper_ext_0003,@function
        .size           $bpf_main$_bpf_helper_ext_0003,(.L_x_50 - $bpf_main$_bpf_helper_ext_0003)
$bpf_main$_bpf_helper_ext_0003:
        /* <DEDUP_REMOVED lines=19> */
.L_x_38:
        /* <DEDUP_REMOVED lines=47> */
.L_x_37:
        /* <DEDUP_REMOVED lines=35> */
.L_x_39:
        /* <DEDUP_REMOVED lines=27> */
.L_x_40:
[----:B------:R-:W-:Y:S05]  /*3700*/  @!P1 BRA `(.L_x_36) ;  /* 0x0000000000589947 */ /* 0x000fea0003800000 */
[----:B------:R-:W2:Y:S01]  /*3710*/  LDCU.64 UR4, c[0x3][URZ] ;  /* 0x00c00000ff0477ac */ /* 0x000ea20008000a00 */
[----:B------:R-:W-:Y:S01]  /*3720*/  IADD3 R18, P2, PT, R3, R18, RZ ;  /* 0x0000001203127210 */ /* 0x000fe20007f5e0ff */
[----:B------:R-:W-:-:S04]  /*3730*/  IMAD.MOV R8, RZ, RZ, -R8 ;  /* 0x000000ffff087224 */ /* 0x000fc800078e0a08 */
[----:B------:R-:W-:Y:S01]  /*3740*/  IMAD.X R19, RZ, RZ, R19, P2 ;  /* 0x000000ffff137224 */ /* 0x000fe200010e0613 */
[----:B--2---:R-:W-:-:S04]  /*3750*/  IADD3 R6, P0, PT, R3, UR4, RZ ;  /* 0x0000000403067c10 */ /* 0x004fc8000ff1e0ff */
[----:B------:R-:W-:-:S04]  /*3760*/  IADD3 R6, P1, PT, R6, 0x18, RZ ;  /* 0x0000001806067810 */ /* 0x000fc80007f3e0ff */
[----:B------:R-:W-:-:S09]  /*3770*/  IADD3.X R7, PT, PT, RZ, UR5, RZ, P1, P0 ;  /* 0x00000005ff077c10 */ /* 0x000fd20008fe04ff */
.L_x_41:
[----:B------:R-:W-:Y:S01]  /*3780*/  R2UR UR4, R10 ;  /* 0x000000000a0472ca */ /* 0x000fe200000e0000 */
[----:B01-3--:R-:W-:Y:S01]  /*3790*/  IMAD.MOV.U32 R4, RZ, RZ, R18 ;  /* 0x000000ffff047224 */ /* 0x00bfe200078e0012 */
        /* <DEDUP_REMOVED lines=13> */
.L_x_36:
[----:B--2---:R-:W-:Y:S01]  /*3870*/  CS2R R6, SR_GLOBALTIMERLO ;  /* 0x0000000000067805 */ /* 0x004fe20000015200 */
[----:B01-3--:R-:W0:Y:S01]  /*3880*/  LDC.64 R4, c[0x3][RZ] ;  /* 0x00c00000ff047b82 */ /* 0x00be220000000a00 */
[----:B------:R-:W-:Y:S01]  /*3890*/  BSSY B1, `(.L_x_42) ;  /* 0x0000009000017945 */ /* 0x000fe20003800000 */
[----:B------:R-:W-:Y:S01]  /*38a0*/  IMAD.MOV.U32 R9, RZ, RZ, 0x1 ;  /* 0x00000001ff097424 */ /* 0x000fe200078e00ff */
[----:B0-----:R-:W-:-:S05]  /*38b0*/  IADD3 R4, P0, PT, R4, 0x8, RZ ;  /* 0x0000000804047810 */ /* 0x001fca0007f1e0ff */
[----:B------:R-:W-:-:S08]  /*38c0*/  IMAD.X R5, RZ, RZ, R5, P0 ;  /* 0x000000ffff057224 */ /* 0x000fd000000e0605 */
.L_x_43:
[----:B------:R-:W-:Y:S01]  /*38d0*/  IMAD.MOV.U32 R8, RZ, RZ, RZ ;  /* 0x000000ffff087224 */ /* 0x000fe200078e00ff */
[----:B------:R-:W-:Y:S05]  /*38e0*/  YIELD ;  /* 0x0000000000007946 */ /* 0x000fea0003800000 */
[----:B------:R-:W2:Y:S02]  /*38f0*/  ATOM.E.CAS.STRONG.GPU PT, R3, [R4], R8, R9 ;  /* 0x000000080403738b */ /* 0x000ea400001ee109 */
[----:B--2---:R-:W-:-:S13]  /*3900*/  ISETP.NE.AND P0, PT, R3, 0x1, PT ;  /* 0x000000010300780c */ /* 0x004fda0003f05270 */
[----:B------:R-:W-:Y:S05]  /*3910*/  @!P0 BRA `(.L_x_43) ;  /* 0xfffffffc00ec8947 */ /* 0x000fea000383ffff */
[----:B------:R-:W-:Y:S05]  /*3920*/  BSYNC B1 ;  /* 0x0000000000017941 */ /* 0x000fea0003800000 */
.L_x_42:
        /* <DEDUP_REMOVED lines=23> */
.L_x_44:
        /* <DEDUP_REMOVED lines=28> */
[----:B------:R0:W-:Y:S01]  /*3c60*/  ATOM.E.EXCH.STRONG.GPU PT, RZ, desc[UR6][R4.64], RZ ;  /* 0x800000ff04ff798a */ /* 0x0001e2000c1ef106 */
[----:B------:R-:W-:Y:S01]  /*3c70*/  CS2R R8, SR_GLOBALTIMERLO ;  /* 0x0000000000087805 */ /* 0x000fe20000015200 */
[----:B------:R-:W1:Y:S01]  /*3c80*/  S2R R3, SR_LANEID ;  /* 0x0000000000037919 */ /* 0x000e620000000000 */
        /* <DEDUP_REMOVED lines=9> */
[----:B-1----:R-:W-:-:S13]  /*3d20*/  ISETP.EQ.U32.AND P0, PT, R3, UR5, PT ;  /* 0x0000000503007c0c */ /* 0x002fda000bf02070 */
[----:B0-----:R-:W-:Y:S05]  /*3d30*/  @!P0 RET.REL.NODEC R6 `(bpf_main) ;  /* 0xffffffc006b08950 */ /* 0x001fea0003c3ffff */
[----:B------:R-:W-:Y:S01]  /*3d40*/  R2UR UR4, R10 ;  /* 0x000000000a0472ca */ /* 0x000fe200000e0000 */
[----:B------:R-:W-:Y:S01]  /*3d50*/  IMAD.IADD R13, R9, 0x1, R13 ;  /* 0x00000001090d7824 */ /* 0x000fe200078e020d */
[----:B------:R-:W-:Y:S01]  /*3d60*/  R2UR UR5, R11 ;  /* 0x000000000b0572ca */ /* 0x000fe200000e0000 */
[----:B------:R-:W-:Y:S01]  /*3d70*/  IMAD.MOV.U32 R12, RZ, RZ, R8 ;  /* 0x000000ffff0c7224 */ /* 0x000fe200078e0008 */
[----:B------:R-:W-:-:S05]  /*3d80*/  IADD3 R4, P0, PT, R4, -0x80000000, RZ ;  /* 0x8000000004047810 */ /* 0x000fca0007f1e0ff */
[----:B------:R-:W-:-:S07]  /*3d90*/  IMAD.X R5, RZ, RZ, R5, P0 ;  /* 0x000000ffff057224 */ /* 0x000fce00000e0605 */
[----:B------:R0:W-:Y:S01]  /*3da0*/  ATOM.E.ADD.64.STRONG.GPU P0, RZ, desc[UR4][R4.64+0x38], R12 ;  /* 0x8000380c04ff798a */ /* 0x0001e2000810f504 */
[----:B------:R-:W-:Y:S02]  /*3db0*/  IMAD.MOV.U32 R6, RZ, RZ, R0 ;  /* 0x000000ffff067224 */ /* 0x000fe400078e0000 */
[----:B------:R-:W-:-:S04]  /*3dc0*/  IMAD.MOV.U32 R7, RZ, RZ, 0x0 ;  /* 0x00000000ff077424 */ /* 0x000fc800078e00ff */
[----:B0-----:R-:W-:Y:S05]  /*3dd0*/  @P0 RET.REL.NODEC R6 `(bpf_main) ;  /* 0xffffffc006880950 */ /* 0x001fea0003c3ffff */
[----:B------:R-:W0:Y:S02]  /*3de0*/  QSPC.E.S P0, RZ, [R4+0x38] ;  /* 0x0000380004ff73aa */ /* 0x000e240000000500 */
[----:B0-----:R-:W-:Y:S05]  /*3df0*/  @!P0 BRA `(.L_x_45) ;  /* 0x0000000000248947 */ /* 0x001fea0003800000 */
[----:B------:R-:W-:-:S07]  /*3e00*/  MOV R3, R4 ;  /* 0x0000000400037202 */ /* 0x000fce0000000f00 */
.L_x_46:
        /* <DEDUP_REMOVED lines=8> */
.L_x_45:
        /* <DEDUP_REMOVED lines=9> */
.L_x_47:
[----:B------:R-:W-:-:S00]  /*3f20*/  BRA `(.L_x_47) ;  /* 0xfffffffc00fc7947 */ /* 0x000fc0000383ffff */
[----:B------:R-:W-:-:S00]  /*3f30*/  NOP ;  /* 0x0000000000007918 */ /* 0x000fc00000000000 */
        /* <DEDUP_REMOVED lines=12> */
.L_x_50:


//--------------------- .nv.global.init           --------------------------
	.section	.nv.global.init,"aw",@progbits
.nv.global.init:
	.type		$str$2,@object
	.size		$str$2,($str$3 - $str$2)
$str$2:
        /*0000*/ 	.byte	0x63, 0x61, 0x6c, 0x6c, 0x20, 0x64, 0x6f, 0x6e, 0x65, 0x0a, 0x00
	.type		$str$3,@object
	.size		$str$3,($str$1 - $str$3)
$str$3:
        /*000b*/ 	.byte	0x67, 0x6f, 0x74, 0x20, 0x72, 0x65, 0x73, 0x70, 0x6f, 0x6e, 0x73, 0x65, 0x20, 0x25, 0x64, 0x20
        /*001b*/ 	.byte	0x61, 0x74, 0x20, 0x25, 0x64, 0x0a, 0x00
	.type		$str$1,@object
	.size		$str$1,($str - $str$1)
$str$1:
        /*0022*/ 	.byte	0x73, 0x65, 0x74, 0x75, 0x70, 0x20, 0x66, 0x75, 0x6e, 0x63, 0x74, 0x69, 0x6f, 0x6e, 0x2c, 0x20
        /*0032*/ 	.byte	0x63, 0x6f, 0x6e, 0x73, 0x74, 0x20, 0x64, 0x61, 0x74, 0x61, 0x3d, 0x25, 0x6c, 0x78, 0x0a, 0x00
	.type		$str,@object
	.size		$str,(.L_2 - $str)
$str:
        /*0042*/ 	.byte	0x6b, 0x65, 0x72, 0x6e, 0x65, 0x6c, 0x20, 0x66, 0x75, 0x6e, 0x63, 0x74, 0x69, 0x6f, 0x6e, 0x20
        /*0052*/ 	.byte	0x65, 0x6e, 0x74, 0x65, 0x72, 0x65, 0x64, 0x2c, 0x20, 0x6d, 0x65, 0x6d, 0x3d, 0x25, 0x6c, 0x78
        /*0062*/ 	.byte	0x2c, 0x20, 0x6d, 0x65, 0x6d, 0x73, 0x7a, 0x3d, 0x25, 0x6c, 0x64, 0x0a, 0x00
.L_2:


//--------------------- .nv.shared.reserved.0     --------------------------
	.section	.nv.shared.reserved.0,"aw",@nobits
	.weak		__nv_reservedSMEM_offset_0_alias
	.size		__nv_reservedSMEM_offset_0_alias, 0, 64
	.other		__nv_reservedSMEM_offset_0_alias,@"STO_CUDA_RESERVED_SHARED STV_DEFAULT"
__nv_reservedSMEM_offset_0_alias:
	.zero		0
	.zero		64


//--------------------- .nv.constant0.bpf_main    --------------------------
	.section	.nv.constant0.bpf_main,"a",@progbits
	.sectionflags	@""
	.align	4
.nv.constant0.bpf_main:
	.zero		912


//--------------------- SYMBOLS --------------------------

	.type		.nv.reservedSmem.offset0,@object
	.size		.nv.reservedSmem.offset0,0x4
	.type		vprintf,@function
